//
// Generated by NVIDIA NVVM Compiler
//
// Compiler Build ID: CL-36424714
// Cuda compilation tools, release 13.0, V13.0.88
// Based on NVVM 20.0.0
//

.version 9.0
.target sm_100
.address_size 64

	// .globl	_Z9make_stepyPfmPKfmfff
.extern .shared .align 16 .b8 shared_data[];

.visible .entry _Z9make_stepyPfmPKfmfff(
	.param .u64 _Z9make_stepyPfmPKfmfff_param_0,
	.param .u64 .ptr .align 1 _Z9make_stepyPfmPKfmfff_param_1,
	.param .u64 _Z9make_stepyPfmPKfmfff_param_2,
	.param .u64 .ptr .align 1 _Z9make_stepyPfmPKfmfff_param_3,
	.param .u64 _Z9make_stepyPfmPKfmfff_param_4,
	.param .f32 _Z9make_stepyPfmPKfmfff_param_5,
	.param .f32 _Z9make_stepyPfmPKfmfff_param_6,
	.param .f32 _Z9make_stepyPfmPKfmfff_param_7
)
{
	.reg .pred 	%p<19>;
	.reg .b32 	%r<48>;
	.reg .b32 	%f<107>;
	.reg .b64 	%rd<89>;

	ld.param.u64 	%rd39, [_Z9make_stepyPfmPKfmfff_param_0];
	ld.param.u64 	%rd43, [_Z9make_stepyPfmPKfmfff_param_2];
	ld.param.u64 	%rd44, [_Z9make_stepyPfmPKfmfff_param_3];
	ld.param.u64 	%rd42, [_Z9make_stepyPfmPKfmfff_param_4];
	ld.param.f32 	%f13, [_Z9make_stepyPfmPKfmfff_param_5];
	ld.param.f32 	%f14, [_Z9make_stepyPfmPKfmfff_param_6];
	ld.param.f32 	%f15, [_Z9make_stepyPfmPKfmfff_param_7];
	cvta.to.global.u64 	%rd1, %rd44;
	mov.u32 	%r8, %ctaid.x;
	mov.u32 	%r1, %ntid.x;
	mov.u32 	%r2, %tid.x;
	mad.lo.s32 	%r9, %r8, %r1, %r2;
	cvt.u64.u32 	%rd2, %r9;
	mov.u32 	%r10, %ctaid.y;
	mov.u32 	%r3, %ntid.y;
	mov.u32 	%r4, %tid.y;
	mad.lo.s32 	%r11, %r10, %r3, %r4;
	cvt.u64.u32 	%rd3, %r11;
	max.u64 	%rd45, %rd2, %rd3;
	setp.ge.u64 	%p1, %rd45, %rd43;
	@%p1 bra 	$L__BB0_23;
	mul.lo.s32 	%r13, %r1, %r3;
	cvt.u64.u32 	%rd4, %r13;
	mul.lo.s64 	%rd5, %rd42, %rd42;
	add.s64 	%rd46, %rd4, %rd5;
	add.s64 	%rd6, %rd46, -1;
	and.b64  	%rd47, %rd6, -4294967296;
	setp.ne.s64 	%p2, %rd47, 0;
	@%p2 bra 	$L__BB0_3;
	cvt.u32.u64 	%r14, %rd4;
	cvt.u32.u64 	%r15, %rd6;
	div.u32 	%r16, %r15, %r14;
	cvt.u64.u32 	%rd78, %r16;
	bra.uni 	$L__BB0_4;
$L__BB0_3:
	div.u64 	%rd78, %rd6, %rd4;
$L__BB0_4:
	mad.lo.s32 	%r17, %r1, %r4, %r2;
	cvt.u64.u32 	%rd48, %r17;
	mul.lo.s64 	%rd81, %rd78, %rd48;
	setp.lt.u64 	%p3, %rd6, %rd4;
	setp.ge.u64 	%p4, %rd81, %rd5;
	or.pred  	%p5, %p3, %p4;
	@%p5 bra 	$L__BB0_11;
	not.b64 	%rd49, %rd81;
	add.s64 	%rd50, %rd5, %rd49;
	max.u64 	%rd51, %rd78, 1;
	add.s64 	%rd52, %rd51, -1;
	min.u64 	%rd53, %rd50, %rd52;
	add.s64 	%rd11, %rd53, 1;
	and.b64  	%rd12, %rd11, 3;
	setp.lt.u64 	%p6, %rd53, 3;
	@%p6 bra 	$L__BB0_8;
	and.b64  	%rd13, %rd11, -4;
	mov.b64 	%rd80, 0;
	mov.u32 	%r21, shared_data;
$L__BB0_7:
	shl.b64 	%rd55, %rd81, 2;
	add.s64 	%rd56, %rd1, %rd55;
	ld.global.nc.f32 	%f16, [%rd56];
	cvt.u32.u64 	%r19, %rd81;
	shl.b32 	%r20, %r19, 2;
	add.s32 	%r22, %r21, %r20;
	st.shared.f32 	[%r22], %f16;
	ld.global.nc.f32 	%f17, [%rd56+4];
	st.shared.f32 	[%r22+4], %f17;
	ld.global.nc.f32 	%f18, [%rd56+8];
	st.shared.f32 	[%r22+8], %f18;
	ld.global.nc.f32 	%f19, [%rd56+12];
	st.shared.f32 	[%r22+12], %f19;
	add.s64 	%rd81, %rd81, 4;
	add.s64 	%rd80, %rd80, 4;
	setp.ne.s64 	%p7, %rd80, %rd13;
	@%p7 bra 	$L__BB0_7;
$L__BB0_8:
	setp.eq.s64 	%p8, %rd12, 0;
	@%p8 bra 	$L__BB0_11;
	mov.b64 	%rd83, 0;
	mov.u32 	%r25, shared_data;
$L__BB0_10:
	.pragma "nounroll";
	shl.b64 	%rd58, %rd81, 2;
	add.s64 	%rd59, %rd1, %rd58;
	ld.global.nc.f32 	%f20, [%rd59];
	cvt.u32.u64 	%r23, %rd81;
	shl.b32 	%r24, %r23, 2;
	add.s32 	%r26, %r25, %r24;
	st.shared.f32 	[%r26], %f20;
	add.s64 	%rd81, %rd81, 1;
	add.s64 	%rd83, %rd83, 1;
	setp.ne.s64 	%p9, %rd83, %rd12;
	@%p9 bra 	$L__BB0_10;
$L__BB0_11:
	bar.sync 	0;
	setp.eq.s64 	%p10, %rd42, 0;
	mov.f32 	%f105, 0f00000000;
	@%p10 bra 	$L__BB0_22;
	add.s64 	%rd61, %rd42, -1;
	shr.u64 	%rd62, %rd61, 1;
	add.s64 	%rd63, %rd43, %rd2;
	sub.s64 	%rd23, %rd63, %rd62;
	add.s64 	%rd64, %rd43, %rd3;
	sub.s64 	%rd24, %rd64, %rd62;
	and.b64  	%rd25, %rd42, 3;
	and.b64  	%rd26, %rd42, -4;
	and.b64  	%rd27, %rd42, 1;
	add.s64 	%rd28, %rd23, 1;
	mov.f32 	%f105, 0f00000000;
	mov.b64 	%rd84, 0;
	mov.u32 	%r41, shared_data;
$L__BB0_13:
	setp.lt.u64 	%p11, %rd42, 4;
	mul.lo.s64 	%rd30, %rd84, %rd42;
	add.s64 	%rd66, %rd24, %rd84;
	cvt.rn.f32.u64 	%f2, %rd66;
	mov.b64 	%rd88, 0;
	@%p11 bra 	$L__BB0_16;
	cvt.u32.u64 	%r27, %rd30;
	shl.b32 	%r28, %r27, 2;
	add.s32 	%r30, %r41, %r28;
	add.s32 	%r47, %r30, 8;
	mov.u64 	%rd85, %rd28;
	mov.u64 	%rd86, %rd26;
$L__BB0_15:
	.pragma "nounroll";
	add.s64 	%rd67, %rd85, -1;
	cvt.rn.f32.u64 	%f24, %rd67;
	tex.2d.v4.f32.f32 	{%f25, %f26, %f27, %f28}, [%rd39, {%f24, %f2}];
	ld.shared.f32 	%f29, [%r47+-8];
	fma.rn.f32 	%f30, %f29, %f25, %f105;
	ld.shared.f32 	%f31, [%r47+-4];
	cvt.rn.f32.u64 	%f32, %rd85;
	tex.2d.v4.f32.f32 	{%f33, %f34, %f35, %f36}, [%rd39, {%f32, %f2}];
	fma.rn.f32 	%f37, %f31, %f33, %f30;
	ld.shared.f32 	%f38, [%r47];
	add.s64 	%rd68, %rd85, 1;
	cvt.rn.f32.u64 	%f39, %rd68;
	tex.2d.v4.f32.f32 	{%f40, %f41, %f42, %f43}, [%rd39, {%f39, %f2}];
	fma.rn.f32 	%f44, %f38, %f40, %f37;
	ld.shared.f32 	%f45, [%r47+4];
	add.s64 	%rd69, %rd85, 2;
	cvt.rn.f32.u64 	%f46, %rd69;
	tex.2d.v4.f32.f32 	{%f47, %f48, %f49, %f50}, [%rd39, {%f46, %f2}];
	fma.rn.f32 	%f105, %f45, %f47, %f44;
	add.s64 	%rd86, %rd86, -4;
	add.s64 	%rd85, %rd85, 4;
	add.s32 	%r47, %r47, 16;
	setp.ne.s64 	%p12, %rd86, 0;
	mov.u64 	%rd88, %rd26;
	@%p12 bra 	$L__BB0_15;
$L__BB0_16:
	setp.eq.s64 	%p13, %rd25, 0;
	@%p13 bra 	$L__BB0_21;
	setp.eq.s64 	%p14, %rd25, 1;
	@%p14 bra 	$L__BB0_19;
	add.s64 	%rd70, %rd23, %rd88;
	cvt.rn.f32.u64 	%f52, %rd70;
	tex.2d.v4.f32.f32 	{%f53, %f54, %f55, %f56}, [%rd39, {%f52, %f2}];
	cvt.u32.u64 	%r31, %rd30;
	cvt.u32.u64 	%r32, %rd88;
	add.s32 	%r33, %r32, %r31;
	shl.b32 	%r34, %r33, 2;
	add.s32 	%r36, %r41, %r34;
	ld.shared.f32 	%f57, [%r36];
	fma.rn.f32 	%f58, %f57, %f53, %f105;
	ld.shared.f32 	%f59, [%r36+4];
	add.s64 	%rd71, %rd70, 1;
	cvt.rn.f32.u64 	%f60, %rd71;
	tex.2d.v4.f32.f32 	{%f61, %f62, %f63, %f64}, [%rd39, {%f60, %f2}];
	fma.rn.f32 	%f105, %f59, %f61, %f58;
	add.s64 	%rd88, %rd88, 2;
$L__BB0_19:
	setp.eq.s64 	%p15, %rd27, 0;
	@%p15 bra 	$L__BB0_21;
	cvt.u32.u64 	%r37, %rd30;
	cvt.u32.u64 	%r38, %rd88;
	add.s32 	%r39, %r38, %r37;
	shl.b32 	%r40, %r39, 2;
	add.s32 	%r42, %r41, %r40;
	ld.shared.f32 	%f65, [%r42];
	add.s64 	%rd72, %rd23, %rd88;
	cvt.rn.f32.u64 	%f66, %rd72;
	tex.2d.v4.f32.f32 	{%f67, %f68, %f69, %f70}, [%rd39, {%f66, %f2}];
	fma.rn.f32 	%f105, %f65, %f67, %f105;
$L__BB0_21:
	add.s64 	%rd84, %rd84, 1;
	setp.ne.s64 	%p16, %rd84, %rd42;
	@%p16 bra 	$L__BB0_13;
$L__BB0_22:
	ld.param.u64 	%rd77, [_Z9make_stepyPfmPKfmfff_param_1];
	cvt.u32.u64 	%r43, %rd3;
	cvt.u32.u64 	%r44, %rd2;
	cvt.rn.f32.u32 	%f71, %r44;
	cvt.rn.f32.u32 	%f72, %r43;
	tex.2d.v4.f32.f32 	{%f73, %f74, %f75, %f76}, [%rd39, {%f71, %f72}];
	mul.f32 	%f77, %f13, 0f00000000;
	sub.f32 	%f78, %f105, %f14;
	div.rn.f32 	%f79, %f78, %f15;
	neg.f32 	%f80, %f79;
	mul.f32 	%f81, %f79, %f80;
	mul.f32 	%f82, %f81, 0f3F000000;
	fma.rn.f32 	%f83, %f82, 0f3BBB989D, 0f3F000000;
	cvt.sat.f32.f32 	%f84, %f83;
	mov.f32 	%f85, 0f4B400001;
	mov.f32 	%f86, 0f437C0000;
	fma.rm.f32 	%f87, %f84, %f86, %f85;
	add.f32 	%f88, %f87, 0fCB40007F;
	neg.f32 	%f89, %f88;
	fma.rn.f32 	%f90, %f82, 0f3FB8AA3B, %f89;
	fma.rn.f32 	%f91, %f82, 0f32A57060, %f90;
	mov.b32 	%r45, %f87;
	shl.b32 	%r46, %r45, 23;
	mov.b32 	%f92, %r46;
	ex2.approx.ftz.f32 	%f93, %f91;
	mul.f32 	%f94, %f93, %f92;
	fma.rn.f32 	%f95, %f94, 0f40000000, 0fBF800000;
	fma.rn.f32 	%f96, %f77, %f95, %f73;
	setp.lt.f32 	%p17, %f96, 0f00000000;
	selp.f32 	%f97, 0f00000000, %f96, %p17;
	setp.gt.f32 	%p18, %f97, 0f3F800000;
	selp.f32 	%f98, 0f3F800000, %f97, %p18;
	mad.lo.s64 	%rd73, %rd43, %rd3, %rd2;
	cvta.to.global.u64 	%rd74, %rd77;
	shl.b64 	%rd75, %rd73, 2;
	add.s64 	%rd76, %rd74, %rd75;
	st.global.f32 	[%rd76], %f98;
$L__BB0_23:
	ret;

}


// ===== COMPILED SASS (sm_100) =====

	.target	sm_100

	.elftype	@"ET_EXEC"


//--------------------- .note.nv.tkinfo           --------------------------
	.section	.note.nv.tkinfo,"",@"SHT_NOTE"
	.sectionflags	@"SHF_NOTE_NV_TKINFO"
	.tkinfo
        /*0018*/ 	.word	0x00000002
        /*0030*/ 	.string	""
        /*0030*/ 	.string	"ptxas"
        /*0030*/ 	.string	"Cuda compilation tools, release 13.0, V13.0.88"
        /*0030*/ 	.string	"Build cuda_13.0.r13.0/compiler.36424714_0"
        /*0030*/ 	.string	"-arch sm_100 -m 64 "



//--------------------- .note.nv.cuinfo           --------------------------
	.section	.note.nv.cuinfo,"",@"SHT_NOTE"
	.sectionflags	@"SHF_NOTE_NV_CUINFO"
        /*0018*/ 	.short	0x0002
        /*001a*/ 	.short	0x0064
        /*001c*/ 	.short	0x0082
	.zero		2


//--------------------- .nv.info                  --------------------------
	.section	.nv.info,"",@"SHT_CUDA_INFO"
	.align	4


	//----- nvinfo : EIATTR_REGCOUNT
	.align		4
        /*0000*/ 	.byte	0x04, 0x2f
        /*0002*/ 	.short	(.L_1 - .L_0)
	.align		4
.L_0:
        /*0004*/ 	.word	index@(_Z9make_stepyPfmPKfmfff)
        /*0008*/ 	.word	0x00000020


	//----- nvinfo : EIATTR_FRAME_SIZE
	.align		4
.L_1:
        /*000c*/ 	.byte	0x04, 0x11
        /*000e*/ 	.short	(.L_3 - .L_2)
	.align		4
.L_2:
        /*0010*/ 	.word	index@($__internal_1_$__cuda_sm3x_div_rn_noftz_f32_slowpath)
        /*0014*/ 	.word	0x00000000


	//----- nvinfo : EIATTR_FRAME_SIZE
	.align		4
.L_3:
        /*0018*/ 	.byte	0x04, 0x11
        /*001a*/ 	.short	(.L_5 - .L_4)
	.align		4
.L_4:
        /*001c*/ 	.word	index@($__internal_0_$__cuda_sm20_div_u64)
        /*0020*/ 	.word	0x00000000


	//----- nvinfo : EIATTR_FRAME_SIZE
	.align		4
.L_5:
        /*0024*/ 	.byte	0x04, 0x11
        /*0026*/ 	.short	(.L_7 - .L_6)
	.align		4
.L_6:
        /*0028*/ 	.word	index@(_Z9make_stepyPfmPKfmfff)
        /*002c*/ 	.word	0x00000000


	//----- nvinfo : EIATTR_MIN_STACK_SIZE
	.align		4
.L_7:
        /*0030*/ 	.byte	0x04, 0x12
        /*0032*/ 	.short	(.L_9 - .L_8)
	.align		4
.L_8:
        /*0034*/ 	.word	index@(_Z9make_stepyPfmPKfmfff)
        /*0038*/ 	.word	0x00000000
.L_9:


//--------------------- .nv.compat                --------------------------
	.section	.nv.compat,"",@"SHT_CUDA_COMPAT_INFO"
	.align	4
        /*0000*/ 	.byte	0x02, 0x09, 0x00, 0x00, 0x02, 0x02, 0x02, 0x00, 0x02, 0x05, 0x05, 0x00, 0x03, 0x07, 0x01, 0x01
        /*0010*/ 	.byte	0x02, 0x03, 0x00, 0x00, 0x02, 0x06, 0x01, 0x00, 0x04, 0x0b, 0x08, 0x00, 0x01, 0x00, 0x00, 0x00
        /*0020*/ 	.byte	0x00, 0x00, 0x00, 0x00


//--------------------- .nv.info._Z9make_stepyPfmPKfmfff --------------------------
	.section	.nv.info._Z9make_stepyPfmPKfmfff,"",@"SHT_CUDA_INFO"
	.sectionflags	@""
	.align	4


	//----- nvinfo : EIATTR_CUDA_API_VERSION
	.align		4
        /*0000*/ 	.byte	0x04, 0x37
        /*0002*/ 	.short	(.L_11 - .L_10)
.L_10:
        /*0004*/ 	.word	0x00000082


	//----- nvinfo : EIATTR_KPARAM_INFO
	.align		4
.L_11:
        /*0008*/ 	.byte	0x04, 0x17
        /*000a*/ 	.short	(.L_13 - .L_12)
.L_12:
        /*000c*/ 	.word	0x00000000
        /*0010*/ 	.short	0x0007
        /*0012*/ 	.short	0x0030
        /*0014*/ 	.byte	0x00, 0xf0, 0x11, 0x00


	//----- nvinfo : EIATTR_KPARAM_INFO
	.align		4
.L_13:
        /*0018*/ 	.byte	0x04, 0x17
        /*001a*/ 	.short	(.L_15 - .L_14)
.L_14:
        /*001c*/ 	.word	0x00000000
        /*0020*/ 	.short	0x0006
        /*0022*/ 	.short	0x002c
        /*0024*/ 	.byte	0x00, 0xf0, 0x11, 0x00


	//----- nvinfo : EIATTR_KPARAM_INFO
	.align		4
.L_15:
        /*0028*/ 	.byte	0x04, 0x17
        /*002a*/ 	.short	(.L_17 - .L_16)
.L_16:
        /*002c*/ 	.word	0x00000000
        /*0030*/ 	.short	0x0005
        /*0032*/ 	.short	0x0028
        /*0034*/ 	.byte	0x00, 0xf0, 0x11, 0x00


	//----- nvinfo : EIATTR_KPARAM_INFO
	.align		4
.L_17:
        /*0038*/ 	.byte	0x04, 0x17
        /*003a*/ 	.short	(.L_19 - .L_18)
.L_18:
        /*003c*/ 	.word	0x00000000
        /*0040*/ 	.short	0x0004
        /*0042*/ 	.short	0x0020
        /*0044*/ 	.byte	0x00, 0xf0, 0x21, 0x00


	//----- nvinfo : EIATTR_KPARAM_INFO
	.align		4
.L_19:
        /*0048*/ 	.byte	0x04, 0x17
        /*004a*/ 	.short	(.L_21 - .L_20)
.L_20:
        /*004c*/ 	.word	0x00000000
        /*0050*/ 	.short	0x0003
        /*0052*/ 	.short	0x0018
        /*0054*/ 	.byte	0x00, 0xf5, 0x21, 0x00


	//----- nvinfo : EIATTR_KPARAM_INFO
	.align		4
.L_21:
        /*0058*/ 	.byte	0x04, 0x17
        /*005a*/ 	.short	(.L_23 - .L_22)
.L_22:
        /*005c*/ 	.word	0x00000000
        /*0060*/ 	.short	0x0002
        /*0062*/ 	.short	0x0010
        /*0064*/ 	.byte	0x00, 0xf0, 0x21, 0x00


	//----- nvinfo : EIATTR_KPARAM_INFO
	.align		4
.L_23:
        /*0068*/ 	.byte	0x04, 0x17
        /*006a*/ 	.short	(.L_25 - .L_24)
.L_24:
        /*006c*/ 	.word	0x00000000
        /*0070*/ 	.short	0x0001
        /*0072*/ 	.short	0x0008
        /*0074*/ 	.byte	0x00, 0xf5, 0x21, 0x00


	//----- nvinfo : EIATTR_KPARAM_INFO
	.align		4
.L_25:
        /*0078*/ 	.byte	0x04, 0x17
        /*007a*/ 	.short	(.L_27 - .L_26)
.L_26:
        /*007c*/ 	.word	0x00000000
        /*0080*/ 	.short	0x0000
        /*0082*/ 	.short	0x0000
        /*0084*/ 	.byte	0x00, 0xf0, 0x21, 0x00


	//----- nvinfo : EIATTR_SPARSE_MMA_MASK
	.align		4
.L_27:
        /*0088*/ 	.byte	0x03, 0x50
        /*008a*/ 	.short	0x0000


	//----- nvinfo : EIATTR_MAXREG_COUNT
	.align		4
        /*008c*/ 	.byte	0x03, 0x1b
        /*008e*/ 	.short	0x00ff


	//----- nvinfo : EIATTR_NUM_BARRIERS
	.align		4
        /*0090*/ 	.byte	0x02, 0x4c
        /*0092*/ 	.byte	0x01
	.zero		1


	//----- nvinfo : EIATTR_MERCURY_ISA_VERSION
	.align		4
        /*0094*/ 	.byte	0x03, 0x5f
        /*0096*/ 	.short	0x0101


	//----- nvinfo : EIATTR_VRC_CTA_INIT_COUNT
	.align		4
        /*0098*/ 	.byte	0x02, 0x4a
	.zero		1
	.zero		1


	//----- nvinfo : EIATTR_EXIT_INSTR_OFFSETS
	.align		4
        /*009c*/ 	.byte	0x04, 0x1c
        /*009e*/ 	.short	(.L_29 - .L_28)


	//   ....[0]....
.L_28:
        /*00a0*/ 	.word	0x000000f0


	//   ....[1]....
        /*00a4*/ 	.word	0x000019c0


	//----- nvinfo : EIATTR_CRS_STACK_SIZE
	.align		4
.L_29:
        /*00a8*/ 	.byte	0x04, 0x1e
        /*00aa*/ 	.short	(.L_31 - .L_30)
.L_30:
        /*00ac*/ 	.word	0x00000000


	//----- nvinfo : EIATTR_CBANK_PARAM_SIZE
	.align		4
.L_31:
        /*00b0*/ 	.byte	0x03, 0x19
        /*00b2*/ 	.short	0x0034


	//----- nvinfo : EIATTR_PARAM_CBANK
	.align		4
        /*00b4*/ 	.byte	0x04, 0x0a
        /*00b6*/ 	.short	(.L_33 - .L_32)
	.align		4
.L_32:
        /*00b8*/ 	.word	index@(.nv.constant0._Z9make_stepyPfmPKfmfff)
        /*00bc*/ 	.short	0x0380
        /*00be*/ 	.short	0x0034


	//----- nvinfo : EIATTR_SW_WAR
	.align		4
.L_33:
        /*00c0*/ 	.byte	0x04, 0x36
        /*00c2*/ 	.short	(.L_35 - .L_34)
.L_34:
        /*00c4*/ 	.word	0x00000008
.L_35:


//--------------------- .nv.callgraph             --------------------------
	.section	.nv.callgraph,"",@"SHT_CUDA_CALLGRAPH"
	.align	4
	.sectionentsize	8
	.align		4
        /*0000*/ 	.word	0x00000000
	.align		4
        /*0004*/ 	.word	0xffffffff
	.align		4
        /*0008*/ 	.word	0x00000000
	.align		4
        /*000c*/ 	.word	0xfffffffe
	.align		4
        /*0010*/ 	.word	0x00000000
	.align		4
        /*0014*/ 	.word	0xfffffffd
	.align		4
        /*0018*/ 	.word	0x00000000
	.align		4
        /*001c*/ 	.word	0xfffffffc


//--------------------- .text._Z9make_stepyPfmPKfmfff --------------------------
	.section	.text._Z9make_stepyPfmPKfmfff,"ax",@progbits
	.align	128
        .global         _Z9make_stepyPfmPKfmfff
        .type           _Z9make_stepyPfmPKfmfff,@function
        .size           _Z9make_stepyPfmPKfmfff,(.L_x_35 - _Z9make_stepyPfmPKfmfff)
        .other          _Z9make_stepyPfmPKfmfff,@"STO_CUDA_ENTRY STV_DEFAULT"
_Z9make_stepyPfmPKfmfff:
.text._Z9make_stepyPfmPKfmfff:
[----:B------:R-:W-:Y:S01]  /*0000*/  LDC R1, c[0x0][0x37c] ;  /* 0x0000df00ff017b82 */ /* 0x000fe20000000800 */
[----:B------:R-:W0:Y:S07]  /*0010*/  S2R R0, SR_TID.X ;  /* 0x0000000000007919 */ /* 0x000e2e0000002100 */
[----:B------:R-:W0:Y:S01]  /*0020*/  LDC R11, c[0x0][0x360] ;  /* 0x0000d800ff0b7b82 */ /* 0x000e220000000800 */
[----:B------:R-:W1:Y:S01]  /*0030*/  LDCU.64 UR6, c[0x0][0x390] ;  /* 0x00007200ff0677ac */ /* 0x000e620008000a00 */
[----:B------:R-:W2:Y:S06]  /*0040*/  S2R R5, SR_TID.Y ;  /* 0x0000000000057919 */ /* 0x000eac0000002200 */
[----:B------:R-:W0:Y:S08]  /*0050*/  S2UR UR4, SR_CTAID.X ;  /* 0x00000000000479c3 */ /* 0x000e300000002500 */
[----:B------:R-:W2:Y:S08]  /*0060*/  S2UR UR5, SR_CTAID.Y ;  /* 0x00000000000579c3 */ /* 0x000eb00000002600 */
[----:B------:R-:W2:Y:S01]  /*0070*/  LDC R2, c[0x0][0x364] ;  /* 0x0000d900ff027b82 */ /* 0x000ea20000000800 */
[----:B0-----:R-:W-:-:S02]  /*0080*/  IMAD R4, R11, UR4, R0 ;  /* 0x000000040b047c24 */ /* 0x001fc4000f8e0200 */
[----:B--2---:R-:W-:-:S05]  /*0090*/  IMAD R7, R2, UR5, R5 ;  /* 0x0000000502077c24 */ /* 0x004fca000f8e0205 */
[----:B------:R-:W-:-:S04]  /*00a0*/  ISETP.GT.U32.AND P0, PT, R4, R7, PT ;  /* 0x000000070400720c */ /* 0x000fc80003f04070 */
[----:B------:R-:W-:-:S04]  /*00b0*/  ISETP.GT.U32.AND.EX P0, PT, RZ, RZ, PT, P0 ;  /* 0x000000ffff00720c */ /* 0x000fc80003f04100 */
[----:B------:R-:W-:-:S04]  /*00c0*/  SEL R3, R4, R7, P0 ;  /* 0x0000000704037207 */ /* 0x000fc80000000000 */
[----:B-1----:R-:W-:-:S04]  /*00d0*/  ISETP.GE.U32.AND P0, PT, R3, UR6, PT ;  /* 0x0000000603007c0c */ /* 0x002fc8000bf06070 */
[----:B------:R-:W-:-:S13]  /*00e0*/  ISETP.GE.U32.AND.EX P0, PT, RZ, UR7, PT, P0 ;  /* 0x00000007ff007c0c */ /* 0x000fda000bf06100 */
[----:B------:R-:W-:Y:S05]  /*00f0*/  @P0 EXIT ;  /* 0x000000000000094d */ /* 0x000fea0003800000 */
[----:B------:R-:W0:Y:S01]  /*0100*/  LDC.64 R8, c[0x0][0x3a0] ;  /* 0x0000e800ff087b82 */ /* 0x000e220000000a00 */
[----:B------:R-:W-:Y:S02]  /*0110*/  IMAD R13, R11, R2, RZ ;  /* 0x000000020b0d7224 */ /* 0x000fe400078e02ff */
[-C--:B0-----:R-:W-:Y:S02]  /*0120*/  IMAD R6, R9, R8.reuse, RZ ;  /* 0x0000000809067224 */ /* 0x081fe400078e02ff */
[----:B------:R-:W-:-:S04]  /*0130*/  IMAD.WIDE.U32 R2, R8, R8, RZ ;  /* 0x0000000808027225 */ /* 0x000fc800078e00ff */
[----:B------:R-:W-:Y:S01]  /*0140*/  IMAD R9, R8, R9, R6 ;  /* 0x0000000908097224 */ /* 0x000fe200078e0206 */
[----:B------:R-:W-:-:S03]  /*0150*/  IADD3 R10, P0, P1, R13, -0x1, R2 ;  /* 0xffffffff0d0a7810 */ /* 0x000fc6000791e002 */
[----:B------:R-:W-:-:S05]  /*0160*/  IMAD.IADD R6, R3, 0x1, R9 ;  /* 0x0000000103067824 */ /* 0x000fca00078e0209 */
[----:B------:R-:W-:-:S04]  /*0170*/  IADD3.X R12, PT, PT, RZ, -0x1, R6, P0, P1 ;  /* 0xffffffffff0c7810 */ /* 0x000fc800007e2406 */
[----:B------:R-:W-:-:S13]  /*0180*/  ISETP.NE.U32.AND P0, PT, R12, RZ, PT ;  /* 0x000000ff0c00720c */ /* 0x000fda0003f05070 */
[----:B------:R-:W-:Y:S05]  /*0190*/  @P0 BRA `(.L_x_0) ;  /* 0x0000000000540947 */ /* 0x000fea0003800000 */
[----:B------:R-:W0:Y:S01]  /*01a0*/  I2F.U32.RP R14, R13 ;  /* 0x0000000d000e7306 */ /* 0x000e220000209000 */
[----:B------:R-:W-:Y:S01]  /*01b0*/  IMAD.MOV R15, RZ, RZ, -R13 ;  /* 0x000000ffff0f7224 */ /* 0x000fe200078e0a0d */
[----:B------:R-:W-:-:S06]  /*01c0*/  ISETP.NE.U32.AND P2, PT, R13, RZ, PT ;  /* 0x000000ff0d00720c */ /* 0x000fcc0003f45070 */
[----:B0-----:R-:W0:Y:S02]  /*01d0*/  MUFU.RCP R14, R14 ;  /* 0x0000000e000e7308 */ /* 0x001e240000001000 */
[----:B0-----:R-:W-:-:S06]  /*01e0*/  VIADD R8, R14, 0xffffffe ;  /* 0x0ffffffe0e087836 */ /* 0x001fcc0000000000 */
[----:B------:R0:W1:Y:S02]  /*01f0*/  F2I.FTZ.U32.TRUNC.NTZ R9, R8 ;  /* 0x0000000800097305 */ /* 0x000064000021f000 */
[----:B0-----:R-:W-:Y:S02]  /*0200*/  IMAD.MOV.U32 R8, RZ, RZ, RZ ;  /* 0x000000ffff087224 */ /* 0x001fe400078e00ff */
[----:B-1----:R-:W-:-:S04]  /*0210*/  IMAD R15, R15, R9, RZ ;  /* 0x000000090f0f7224 */ /* 0x002fc800078e02ff */
[----:B------:R-:W-:-:S04]  /*0220*/  IMAD.HI.U32 R9, R9, R15, R8 ;  /* 0x0000000f09097227 */ /* 0x000fc800078e0008 */
[----:B------:R-:W-:Y:S02]  /*0230*/  IMAD.MOV.U32 R15, RZ, RZ, RZ ;  /* 0x000000ffff0f7224 */ /* 0x000fe400078e00ff */
[----:B------:R-:W-:-:S04]  /*0240*/  IMAD.HI.U32 R9, R9, R10, RZ ;  /* 0x0000000a09097227 */ /* 0x000fc800078e00ff */
[----:B------:R-:W-:-:S04]  /*0250*/  IMAD.MOV R16, RZ, RZ, -R9 ;  /* 0x000000ffff107224 */ /* 0x000fc800078e0a09 */
[----:B------:R-:W-:-:S05]  /*0260*/  IMAD R16, R13, R16, R10 ;  /* 0x000000100d107224 */ /* 0x000fca00078e020a */
[----:B------:R-:W-:-:S13]  /*0270*/  ISETP.GE.U32.AND P0, PT, R16, R13, PT ;  /* 0x0000000d1000720c */ /* 0x000fda0003f06070 */
[----:B------:R-:W-:Y:S02]  /*0280*/  @P0 IMAD.IADD R16, R16, 0x1, -R13 ;  /* 0x0000000110100824 */ /* 0x000fe400078e0a0d */
[----:B------:R-:W-:-:S03]  /*0290*/  @P0 VIADD R9, R9, 0x1 ;  /* 0x0000000109090836 */ /* 0x000fc60000000000 */
[----:B------:R-:W-:-:S13]  /*02a0*/  ISETP.GE.U32.AND P1, PT, R16, R13, PT ;  /* 0x0000000d1000720c */ /* 0x000fda0003f26070 */
[----:B------:R-:W-:Y:S01]  /*02b0*/  @P1 VIADD R9, R9, 0x1 ;  /* 0x0000000109091836 */ /* 0x000fe20000000000 */
[----:B------:R-:W-:-:S05]  /*02c0*/  @!P2 LOP3.LUT R9, RZ, R13, RZ, 0x33, !PT ;  /* 0x0000000dff09a212 */ /* 0x000fca00078e33ff */
[----:B------:R-:W-:Y:S01]  /*02d0*/  IMAD.MOV.U32 R14, RZ, RZ, R9 ;  /* 0x000000ffff0e7224 */ /* 0x000fe200078e0009 */
[----:B------:R-:W-:Y:S06]  /*02e0*/  BRA `(.L_x_1) ;  /* 0x0000000000107947 */ /* 0x000fec0003800000 */
.L_x_0:
[----:B------:R-:W-:-:S07]  /*02f0*/  MOV R14, 0x310 ;  /* 0x00000310000e7802 */ /* 0x000fce0000000f00 */
[----:B------:R-:W-:Y:S05]  /*0300*/  CALL.REL.NOINC `($__internal_0_$__cuda_sm20_div_u64) ;  /* 0x0000001400b07944 */ /* 0x000fea0003c00000 */
[----:B------:R-:W-:Y:S02]  /*0310*/  IMAD.MOV.U32 R14, RZ, RZ, R8 ;  /* 0x000000ffff0e7224 */ /* 0x000fe400078e0008 */
[----:B------:R-:W-:-:S07]  /*0320*/  IMAD.MOV.U32 R15, RZ, RZ, R9 ;  /* 0x000000ffff0f7224 */ /* 0x000fce00078e0009 */
.L_x_1:
[----:B------:R-:W-:Y:S01]  /*0330*/  IMAD R9, R11, R5, R0 ;  /* 0x000000050b097224 */ /* 0x000fe200078e0200 */
[----:B------:R-:W-:Y:S01]  /*0340*/  ISETP.LT.U32.AND P1, PT, R10, R13, PT ;  /* 0x0000000d0a00720c */ /* 0x000fe20003f21070 */
[----:B------:R-:W0:Y:S01]  /*0350*/  LDCU.64 UR16, c[0x0][0x358] ;  /* 0x00006b00ff1077ac */ /* 0x000e220008000a00 */
[----:B------:R-:W-:Y:S01]  /*0360*/  BSSY.RECONVERGENT B2, `(.L_x_2) ;  /* 0x00000b4000027945 */ /* 0x000fe20003800200 */
[-C--:B------:R-:W-:Y:S02]  /*0370*/  IMAD R11, R15, R9.reuse, RZ ;  /* 0x000000090f0b7224 */ /* 0x080fe400078e02ff */
[----:B------:R-:W-:Y:S01]  /*0380*/  IMAD.WIDE.U32 R8, R14, R9, RZ ;  /* 0x000000090e087225 */ /* 0x000fe200078e00ff */
[----:B------:R-:W1:Y:S03]  /*0390*/  LDCU.64 UR4, c[0x0][0x398] ;  /* 0x00007300ff0477ac */ /* 0x000e660008000a00 */
[----:B------:R-:W-:Y:S01]  /*03a0*/  IMAD.IADD R0, R9, 0x1, R11 ;  /* 0x0000000109007824 */ /* 0x000fe200078e020b */
[----:B------:R-:W-:Y:S01]  /*03b0*/  ISETP.GE.U32.AND P0, PT, R8, R2, PT ;  /* 0x000000020800720c */ /* 0x000fe20003f06070 */
[----:B------:R-:W2:Y:S03]  /*03c0*/  LDCU.64 UR8, c[0x0][0x398] ;  /* 0x00007300ff0877ac */ /* 0x000ea60008000a00 */
[----:B------:R-:W-:Y:S01]  /*03d0*/  ISETP.GE.U32.AND.EX P0, PT, R0, R6, PT, P0 ;  /* 0x000000060000720c */ /* 0x000fe20003f06100 */
[----:B------:R-:W3:Y:S03]  /*03e0*/  LDCU.64 UR10, c[0x0][0x398] ;  /* 0x00007300ff0a77ac */ /* 0x000ee60008000a00 */
[----:B------:R-:W-:-:S13]  /*03f0*/  ISETP.LT.U32.OR.EX P0, PT, R12, RZ, P0, P1 ;  /* 0x000000ff0c00720c */ /* 0x000fda0000701510 */
[----:B012---:R-:W-:Y:S05]  /*0400*/  @P0 BRA `(.L_x_3) ;  /* 0x0000000800a40947 */ /* 0x007fea0003800000 */
[C---:B------:R-:W-:Y:S01]  /*0410*/  ISETP.GT.U32.AND P0, PT, R14.reuse, 0x1, PT ;  /* 0x000000010e00780c */ /* 0x040fe20003f04070 */
[----:B------:R-:W-:Y:S01]  /*0420*/  IMAD.MOV.U32 R9, RZ, RZ, R8 ;  /* 0x000000ffff097224 */ /* 0x000fe200078e0008 */
[----:B------:R-:W-:Y:S01]  /*0430*/  LOP3.LUT R13, RZ, R0, RZ, 0x33, !PT ;  /* 0x00000000ff0d7212 */ /* 0x000fe200078e33ff */
[----:B------:R-:W-:Y:S01]  /*0440*/  BSSY.RECONVERGENT B1, `(.L_x_4) ;  /* 0x0000091000017945 */ /* 0x000fe20003800200 */
[----:B------:R-:W-:Y:S02]  /*0450*/  ISETP.GT.U32.AND.EX P0, PT, R15, RZ, PT, P0 ;  /* 0x000000ff0f00720c */ /* 0x000fe40003f04100 */
[----:B------:R-:W-:Y:S02]  /*0460*/  LOP3.LUT R11, RZ, R9, RZ, 0x33, !PT ;  /* 0x00000009ff0b7212 */ /* 0x000fe400078e33ff */
[----:B------:R-:W-:Y:S02]  /*0470*/  SEL R3, R14, 0x1, P0 ;  /* 0x000000010e037807 */ /* 0x000fe40000000000 */
[----:B------:R-:W-:-:S02]  /*0480*/  IADD3 R11, P1, PT, R11, R2, RZ ;  /* 0x000000020b0b7210 */ /* 0x000fc40007f3e0ff */
[----:B------:R-:W-:Y:S02]  /*0490*/  SEL R14, R15, RZ, P0 ;  /* 0x000000ff0f0e7207 */ /* 0x000fe40000000000 */
[----:B------:R-:W-:Y:S01]  /*04a0*/  IADD3 R2, P0, PT, R3, -0x1, RZ ;  /* 0xffffffff03027810 */ /* 0x000fe20007f1e0ff */
[----:B------:R-:W-:-:S03]  /*04b0*/  IMAD.X R3, R13, 0x1, R6, P1 ;  /* 0x000000010d037824 */ /* 0x000fc600008e0606 */
[----:B------:R-:W-:Y:S02]  /*04c0*/  IADD3.X R6, PT, PT, R14, -0x1, RZ, P0, !PT ;  /* 0xffffffff0e067810 */ /* 0x000fe400007fe4ff */
[----:B------:R-:W-:-:S04]  /*04d0*/  ISETP.LT.U32.AND P0, PT, R11, R2, PT ;  /* 0x000000020b00720c */ /* 0x000fc80003f01070 */
[----:B------:R-:W-:-:S04]  /*04e0*/  ISETP.LT.U32.AND.EX P0, PT, R3, R6, PT, P0 ;  /* 0x000000060300720c */ /* 0x000fc80003f01100 */
[----:B------:R-:W-:Y:S02]  /*04f0*/  SEL R2, R11, R2, P0 ;  /* 0x000000020b027207 */ /* 0x000fe40000000000 */
[----:B------:R-:W-:Y:S02]  /*0500*/  SEL R6, R3, R6, P0 ;  /* 0x0000000603067207 */ /* 0x000fe40000000000 */
[C---:B------:R-:W-:Y:S02]  /*0510*/  ISETP.GE.U32.AND P0, PT, R2.reuse, 0x3, PT ;  /* 0x000000030200780c */ /* 0x040fe40003f06070 */
[----:B------:R-:W-:Y:S02]  /*0520*/  IADD3 R2, P1, PT, R2, 0x1, RZ ;  /* 0x0000000102027810 */ /* 0x000fe40007f3e0ff */
[----:B------:R-:W-:Y:S02]  /*0530*/  ISETP.GE.U32.AND.EX P0, PT, R6, RZ, PT, P0 ;  /* 0x000000ff0600720c */ /* 0x000fe40003f06100 */
[----:B------:R-:W-:Y:S01]  /*0540*/  LOP3.LUT R8, R2, 0x3, RZ, 0xc0, !PT ;  /* 0x0000000302087812 */ /* 0x000fe200078ec0ff */
[----:B------:R-:W-:-:S10]  /*0550*/  IMAD.X R6, RZ, RZ, R6, P1 ;  /* 0x000000ffff067224 */ /* 0x000fd400008e0606 */
[----:B------:R-:W-:Y:S05]  /*0560*/  @!P0 BRA `(.L_x_5) ;  /* 0x0000000400f88947 */ /* 0x000fea0003800000 */
[----:B------:R-:W0:Y:S01]  /*0570*/  S2R R3, SR_CgaCtaId ;  /* 0x0000000000037919 */ /* 0x000e220000008800 */
[----:B------:R-:W-:Y:S01]  /*0580*/  LOP3.LUT R10, R2, 0xfffffffc, RZ, 0xc0, !PT ;  /* 0xfffffffc020a7812 */ /* 0x000fe200078ec0ff */
[----:B------:R-:W-:Y:S01]  /*0590*/  BSSY.RELIABLE B0, `(.L_x_6) ;  /* 0x0000069000007945 */ /* 0x000fe20003800100 */
[----:B------:R-:W-:Y:S01]  /*05a0*/  MOV R12, 0x400 ;  /* 0x00000400000c7802 */ /* 0x000fe20000000f00 */
[----:B------:R-:W-:Y:S01]  /*05b0*/  IMAD.MOV.U32 R13, RZ, RZ, RZ ;  /* 0x000000ffff0d7224 */ /* 0x000fe200078e00ff */
[----:B------:R-:W-:Y:S01]  /*05c0*/  ISETP.GT.U32.AND P0, PT, R10, RZ, PT ;  /* 0x000000ff0a00720c */ /* 0x000fe20003f04070 */
[----:B------:R-:W-:-:S03]  /*05d0*/  IMAD.MOV.U32 R11, RZ, RZ, RZ ;  /* 0x000000ffff0b7224 */ /* 0x000fc600078e00ff */
[----:B------:R-:W-:Y:S02]  /*05e0*/  ISETP.GT.AND.EX P0, PT, R6, RZ, PT, P0 ;  /* 0x000000ff0600720c */ /* 0x000fe40003f04300 */
[----:B0-----:R-:W-:-:S11]  /*05f0*/  LEA R12, R3, R12, 0x18 ;  /* 0x0000000c030c7211 */ /* 0x001fd600078ec0ff */
[----:B------:R-:W-:Y:S05]  /*0600*/  @!P0 BRA `(.L_x_7) ;  /* 0x0000000400848947 */ /* 0x000fea0003800000 */
[----:B------:R-:W-:Y:S01]  /*0610*/  IADD3 R2, P0, PT, -R13, R10, RZ ;  /* 0x0000000a0d027210 */ /* 0x000fe20007f1e1ff */
[----:B------:R-:W-:Y:S03]  /*0620*/  BSSY.RECONVERGENT B3, `(.L_x_8) ;  /* 0x0000039000037945 */ /* 0x000fe60003800200 */
[----:B------:R-:W-:Y:S01]  /*0630*/  ISETP.GT.U32.AND P1, PT, R2, 0xc, PT ;  /* 0x0000000c0200780c */ /* 0x000fe20003f24070 */
[----:B------:R-:W-:Y:S01]  /*0640*/  IMAD.X R2, R6, 0x1, ~R11, P0 ;  /* 0x0000000106027824 */ /* 0x000fe200000e0e0b */
[----:B------:R-:W-:-:S04]  /*0650*/  PLOP3.LUT P0, PT, PT, PT, PT, 0x80, 0x8 ;  /* 0x000000000008781c */ /* 0x000fc80003f0f070 */
[----:B------:R-:W-:-:S13]  /*0660*/  ISETP.GT.AND.EX P1, PT, R2, RZ, PT, P1 ;  /* 0x000000ff0200720c */ /* 0x000fda0003f24310 */
[----:B------:R-:W-:Y:S05]  /*0670*/  @!P1 BRA `(.L_x_9) ;  /* 0x0000000000cc9947 */ /* 0x000fea0003800000 */
[----:B------:R-:W-:Y:S02]  /*0680*/  IADD3 R16, P1, PT, R10, -0xc, RZ ;  /* 0xfffffff40a107810 */ /* 0x000fe40007f3e0ff */
[----:B------:R-:W-:Y:S02]  /*0690*/  PLOP3.LUT P0, PT, PT, PT, PT, 0x8, 0x80 ;  /* 0x000000000080781c */ /* 0x000fe40003f0e170 */
[----:B------:R-:W-:-:S11]  /*06a0*/  IADD3.X R14, PT, PT, R6, -0x1, RZ, P1, !PT ;  /* 0xffffffff060e7810 */ /* 0x000fd60000ffe4ff */
.L_x_10:
[----:B-1----:R-:W-:-:S04]  /*06b0*/  LEA R2, P1, R9, UR4, 0x2 ;  /* 0x0000000409027c11 */ /* 0x002fc8000f8210ff */
[----:B------:R-:W-:-:S05]  /*06c0*/  LEA.HI.X R3, R9, UR5, R0, 0x2, P1 ;  /* 0x0000000509037c11 */ /* 0x000fca00088f1400 */
[----:B------:R-:W2:Y:S04]  /*06d0*/  LDG.E.CONSTANT R20, desc[UR16][R2.64] ;  /* 0x0000001002147981 */ /* 0x000ea8000c1e9900 */
[----:B------:R-:W4:Y:S04]  /*06e0*/  LDG.E.CONSTANT R27, desc[UR16][R2.64+0x8] ;  /* 0x00000810021b7981 */ /* 0x000f28000c1e9900 */
[----:B------:R-:W3:Y:S04]  /*06f0*/  LDG.E.CONSTANT R22, desc[UR16][R2.64+0xc] ;  /* 0x00000c1002167981 */ /* 0x000ee8000c1e9900 */
[----:B------:R-:W3:Y:S04]  /*0700*/  LDG.E.CONSTANT R28, desc[UR16][R2.64+0x4] ;  /* 0x00000410021c7981 */ /* 0x000ee8000c1e9900 */
[----:B------:R-:W3:Y:S01]  /*0710*/  LDG.E.CONSTANT R15, desc[UR16][R2.64+0x10] ;  /* 0x00001010020f7981 */ /* 0x000ee2000c1e9900 */
[----:B------:R-:W-:-:S03]  /*0720*/  IMAD R29, R9, 0x4, R12 ;  /* 0x00000004091d7824 */ /* 0x000fc600078e020c */
[----:B------:R-:W3:Y:S04]  /*0730*/  LDG.E.CONSTANT R17, desc[UR16][R2.64+0x14] ;  /* 0x0000141002117981 */ /* 0x000ee8000c1e9900 */
[----:B------:R-:W3:Y:S04]  /*0740*/  LDG.E.CONSTANT R18, desc[UR16][R2.64+0x18] ;  /* 0x0000181002127981 */ /* 0x000ee8000c1e9900 */
[----:B------:R-:W3:Y:S04]  /*0750*/  LDG.E.CONSTANT R19, desc[UR16][R2.64+0x1c] ;  /* 0x00001c1002137981 */ /* 0x000ee8000c1e9900 */
[----:B------:R-:W3:Y:S04]  /*0760*/  LDG.E.CONSTANT R26, desc[UR16][R2.64+0x20] ;  /* 0x00002010021a7981 */ /* 0x000ee8000c1e9900 */
[----:B------:R-:W3:Y:S04]  /*0770*/  LDG.E.CONSTANT R25, desc[UR16][R2.64+0x24] ;  /* 0x0000241002197981 */ /* 0x000ee8000c1e9900 */
[----:B------:R-:W3:Y:S04]  /*0780*/  LDG.E.CONSTANT R24, desc[UR16][R2.64+0x28] ;  /* 0x0000281002187981 */ /* 0x000ee8000c1e9900 */
[----:B------:R-:W3:Y:S04]  /*0790*/  LDG.E.CONSTANT R23, desc[UR16][R2.64+0x2c] ;  /* 0x00002c1002177981 */ /* 0x000ee8000c1e9900 */
[----:B------:R-:W3:Y:S04]  /*07a0*/  LDG.E.CONSTANT R21, desc[UR16][R2.64+0x34] ;  /* 0x0000341002157981 */ /* 0x000ee8000c1e9900 */
[----:B--2---:R0:W-:Y:S04]  /*07b0*/  STS [R29], R20 ;  /* 0x000000141d007388 */ /* 0x0041e80000000800 */
[----:B----4-:R1:W-:Y:S04]  /*07c0*/  STS [R29+0x8], R27 ;  /* 0x0000081b1d007388 */ /* 0x0103e80000000800 */
[----:B---3--:R2:W-:Y:S04]  /*07d0*/  STS [R29+0xc], R22 ;  /* 0x00000c161d007388 */ /* 0x0085e80000000800 */
[----:B0-----:R-:W3:Y:S04]  /*07e0*/  LDG.E.CONSTANT R20, desc[UR16][R2.64+0x38] ;  /* 0x0000381002147981 */ /* 0x001ee8000c1e9900 */
[----:B-1----:R-:W4:Y:S04]  /*07f0*/  LDG.E.CONSTANT R27, desc[UR16][R2.64+0x3c] ;  /* 0x00003c10021b7981 */ /* 0x002f28000c1e9900 */
[----:B--2---:R0:W2:Y:S04]  /*0800*/  LDG.E.CONSTANT R22, desc[UR16][R2.64+0x30] ;  /* 0x0000301002167981 */ /* 0x0040a8000c1e9900 */
[----:B------:R1:W-:Y:S02]  /*0810*/  STS [R29+0x4], R28 ;  /* 0x0000041c1d007388 */ /* 0x0003e40000000800 */
[----:B-1----:R-:W-:-:S04]  /*0820*/  VIADD R28, R9, 0x4 ;  /* 0x00000004091c7836 */ /* 0x002fc80000000000 */
[----:B------:R-:W-:Y:S02]  /*0830*/  IMAD R28, R28, 0x4, R12 ;  /* 0x000000041c1c7824 */ /* 0x000fe400078e020c */
[----:B------:R-:W-:-:S03]  /*0840*/  VIADD R29, R9, 0x8 ;  /* 0x00000008091d7836 */ /* 0x000fc60000000000 */
[----:B------:R1:W-:Y:S01]  /*0850*/  STS [R28], R15 ;  /* 0x0000000f1c007388 */ /* 0x0003e20000000800 */
[--C-:B------:R-:W-:Y:S01]  /*0860*/  IMAD R29, R29, 0x4, R12.reuse ;  /* 0x000000041d1d7824 */ /* 0x100fe200078e020c */
[----:B------:R-:W-:Y:S01]  /*0870*/  IADD3 R13, P1, PT, R13, 0x10, RZ ;  /* 0x000000100d0d7810 */ /* 0x000fe20007f3e0ff */
[----:B-1----:R-:W-:Y:S01]  /*0880*/  VIADD R15, R9, 0xc ;  /* 0x0000000c090f7836 */ /* 0x002fe20000000000 */
[----:B------:R1:W-:Y:S03]  /*0890*/  STS [R28+0x4], R17 ;  /* 0x000004111c007388 */ /* 0x0003e60000000800 */
[----:B0-----:R-:W-:Y:S01]  /*08a0*/  IMAD R2, R15, 0x4, R12 ;  /* 0x000000040f027824 */ /* 0x001fe200078e020c */
[----:B------:R1:W-:Y:S01]  /*08b0*/  STS [R28+0x8], R18 ;  /* 0x000008121c007388 */ /* 0x0003e20000000800 */
[----:B------:R-:W-:-:S03]  /*08c0*/  IMAD.X R11, RZ, RZ, R11, P1 ;  /* 0x000000ffff0b7224 */ /* 0x000fc600008e060b */
[----:B------:R1:W-:Y:S01]  /*08d0*/  STS [R28+0xc], R19 ;  /* 0x00000c131c007388 */ /* 0x0003e20000000800 */
[----:B------:R-:W-:-:S03]  /*08e0*/  ISETP.GE.U32.AND P1, PT, R13, R16, PT ;  /* 0x000000100d00720c */ /* 0x000fc60003f26070 */
[----:B------:R1:W-:Y:S04]  /*08f0*/  STS [R29], R26 ;  /* 0x0000001a1d007388 */ /* 0x0003e80000000800 */
[----:B------:R1:W-:Y:S04]  /*0900*/  STS [R29+0x4], R25 ;  /* 0x000004191d007388 */ /* 0x0003e80000000800 */
[----:B------:R1:W-:Y:S04]  /*0910*/  STS [R29+0x8], R24 ;  /* 0x000008181d007388 */ /* 0x0003e80000000800 */
[----:B------:R1:W-:Y:S04]  /*0920*/  STS [R29+0xc], R23 ;  /* 0x00000c171d007388 */ /* 0x0003e80000000800 */
[----:B------:R1:W-:Y:S01]  /*0930*/  STS [R2+0x4], R21 ;  /* 0x0000041502007388 */ /* 0x0003e20000000800 */
[----:B------:R-:W-:-:S02]  /*0940*/  ISETP.GE.AND.EX P1, PT, R11, R14, PT, P1 ;  /* 0x0000000e0b00720c */ /* 0x000fc40003f26310 */
[----:B------:R-:W-:-:S05]  /*0950*/  IADD3 R9, P2, PT, R9, 0x10, RZ ;  /* 0x0000001009097810 */ /* 0x000fca0007f5e0ff */
[----:B------:R-:W-:Y:S01]  /*0960*/  IMAD.X R0, RZ, RZ, R0, P2 ;  /* 0x000000ffff007224 */ /* 0x000fe200010e0600 */
[----:B---3--:R1:W-:Y:S04]  /*0970*/  STS [R2+0x8], R20 ;  /* 0x0000081402007388 */ /* 0x0083e80000000800 */
[----:B----4-:R1:W-:Y:S04]  /*0980*/  STS [R2+0xc], R27 ;  /* 0x00000c1b02007388 */ /* 0x0103e80000000800 */
[----:B--2---:R1:W-:Y:S01]  /*0990*/  STS [R2], R22 ;  /* 0x0000001602007388 */ /* 0x0043e20000000800 */
[----:B------:R-:W-:Y:S05]  /*09a0*/  @!P1 BRA `(.L_x_10) ;  /* 0xfffffffc00409947 */ /* 0x000fea000383ffff */
.L_x_9:
[----:B---3--:R-:W-:Y:S05]  /*09b0*/  BSYNC.RECONVERGENT B3 ;  /* 0x0000000000037941 */ /* 0x008fea0003800200 */
.L_x_8:
[----:B-1----:R-:W-:Y:S01]  /*09c0*/  IADD3 R2, P2, PT, -R13, R10, RZ ;  /* 0x0000000a0d027210 */ /* 0x002fe20007f5e1ff */
[----:B------:R-:W-:Y:S03]  /*09d0*/  BSSY.RECONVERGENT B3, `(.L_x_11) ;  /* 0x0000020000037945 */ /* 0x000fe60003800200 */
[----:B------:R-:W-:Y:S01]  /*09e0*/  ISETP.GT.U32.AND P1, PT, R2, 0x4, PT ;  /* 0x000000040200780c */ /* 0x000fe20003f24070 */
[----:B------:R-:W-:-:S05]  /*09f0*/  IMAD.X R2, R6, 0x1, ~R11, P2 ;  /* 0x0000000106027824 */ /* 0x000fca00010e0e0b */
[----:B------:R-:W-:-:S13]  /*0a00*/  ISETP.GT.AND.EX P1, PT, R2, RZ, PT, P1 ;  /* 0x000000ff0200720c */ /* 0x000fda0003f24310 */
[----:B------:R-:W-:Y:S05]  /*0a10*/  @!P1 BRA `(.L_x_12) ;  /* 0x00000000006c9947 */ /* 0x000fea0003800000 */
[----:B------:R-:W0:Y:S02]  /*0a20*/  LDCU.64 UR6, c[0x0][0x398] ;  /* 0x00007300ff0677ac */ /* 0x000e240008000a00 */
[----:B0-----:R-:W-:-:S04]  /*0a30*/  LEA R2, P0, R9, UR6, 0x2 ;  /* 0x0000000609027c11 */ /* 0x001fc8000f8010ff */
[----:B------:R-:W-:-:S05]  /*0a40*/  LEA.HI.X R3, R9, UR7, R0, 0x2, P0 ;  /* 0x0000000709037c11 */ /* 0x000fca00080f1400 */
[----:B------:R-:W2:Y:S04]  /*0a50*/  LDG.E.CONSTANT R14, desc[UR16][R2.64] ;  /* 0x00000010020e7981 */ /* 0x000ea8000c1e9900 */
[----:B------:R-:W3:Y:S04]  /*0a60*/  LDG.E.CONSTANT R16, desc[UR16][R2.64+0x4] ;  /* 0x0000041002107981 */ /* 0x000ee8000c1e9900 */
[----:B------:R-:W4:Y:S04]  /*0a70*/  LDG.E.CONSTANT R18, desc[UR16][R2.64+0x8] ;  /* 0x0000081002127981 */ /* 0x000f28000c1e9900 */
[----:B------:R-:W4:Y:S04]  /*0a80*/  LDG.E.CONSTANT R20, desc[UR16][R2.64+0xc] ;  /* 0x00000c1002147981 */ /* 0x000f28000c1e9900 */
[----:B------:R-:W4:Y:S04]  /*0a90*/  LDG.E.CONSTANT R17, desc[UR16][R2.64+0x10] ;  /* 0x0000101002117981 */ /* 0x000f28000c1e9900 */
[----:B------:R-:W4:Y:S04]  /*0aa0*/  LDG.E.CONSTANT R19, desc[UR16][R2.64+0x14] ;  /* 0x0000141002137981 */ /* 0x000f28000c1e9900 */
[----:B------:R-:W4:Y:S04]  /*0ab0*/  LDG.E.CONSTANT R21, desc[UR16][R2.64+0x18] ;  /* 0x0000181002157981 */ /* 0x000f28000c1e9900 */
[----:B------:R-:W4:Y:S01]  /*0ac0*/  LDG.E.CONSTANT R23, desc[UR16][R2.64+0x1c] ;  /* 0x00001c1002177981 */ /* 0x000f22000c1e9900 */
[----:B------:R-:W-:Y:S01]  /*0ad0*/  VIADD R25, R9, 0x4 ;  /* 0x0000000409197836 */ /* 0x000fe20000000000 */
[----:B------:R-:W-:Y:S01]  /*0ae0*/  IADD3 R13, P2, PT, R13, 0x8, RZ ;  /* 0x000000080d0d7810 */ /* 0x000fe20007f5e0ff */
[C-C-:B------:R-:W-:Y:S01]  /*0af0*/  IMAD R15, R9.reuse, 0x4, R12.reuse ;  /* 0x00000004090f7824 */ /* 0x140fe200078e020c */
[----:B------:R-:W-:Y:S01]  /*0b00*/  IADD3 R9, P1, PT, R9, 0x8, RZ ;  /* 0x0000000809097810 */ /* 0x000fe20007f3e0ff */
[----:B------:R-:W-:Y:S01]  /*0b10*/  IMAD R22, R25, 0x4, R12 ;  /* 0x0000000419167824 */ /* 0x000fe200078e020c */
[----:B------:R-:W-:Y:S01]  /*0b20*/  PLOP3.LUT P0, PT, PT, PT, PT, 0x8, 0x80 ;  /* 0x000000000080781c */ /* 0x000fe20003f0e170 */
[----:B------:R-:W-:-:S02]  /*0b30*/  IMAD.X R11, RZ, RZ, R11, P2 ;  /* 0x000000ffff0b7224 */ /* 0x000fc400010e060b */
[----:B------:R-:W-:Y:S01]  /*0b40*/  IMAD.X R0, RZ, RZ, R0, P1 ;  /* 0x000000ffff007224 */ /* 0x000fe200008e0600 */
[----:B--2---:R0:W-:Y:S04]  /*0b50*/  STS [R15], R14 ;  /* 0x0000000e0f007388 */ /* 0x0041e80000000800 */
[----:B---3--:R0:W-:Y:S04]  /*0b60*/  STS [R15+0x4], R16 ;  /* 0x000004100f007388 */ /* 0x0081e80000000800 */
[----:B----4-:R0:W-:Y:S04]  /*0b70*/  STS [R15+0x8], R18 ;  /* 0x000008120f007388 */ /* 0x0101e80000000800 */
[----:B------:R0:W-:Y:S04]  /*0b80*/  STS [R15+0xc], R20 ;  /* 0x00000c140f007388 */ /* 0x0001e80000000800 */
[----:B------:R0:W-:Y:S04]  /*0b90*/  STS [R22], R17 ;  /* 0x0000001116007388 */ /* 0x0001e80000000800 */
[----:B------:R0:W-:Y:S04]  /*0ba0*/  STS [R22+0x4], R19 ;  /* 0x0000041316007388 */ /* 0x0001e80000000800 */
[----:B------:R0:W-:Y:S04]  /*0bb0*/  STS [R22+0x8], R21 ;  /* 0x0000081516007388 */ /* 0x0001e80000000800 */
[----:B------:R0:W-:Y:S02]  /*0bc0*/  STS [R22+0xc], R23 ;  /* 0x00000c1716007388 */ /* 0x0001e40000000800 */
.L_x_12:
[----:B------:R-:W-:Y:S05]  /*0bd0*/  BSYNC.RECONVERGENT B3 ;  /* 0x0000000000037941 */ /* 0x000fea0003800200 */
.L_x_11:
[----:B------:R-:W-:-:S04]  /*0be0*/  ISETP.NE.U32.AND P1, PT, R13, R10, PT ;  /* 0x0000000a0d00720c */ /* 0x000fc80003f25070 */
[----:B------:R-:W-:-:S13]  /*0bf0*/  ISETP.NE.OR.EX P0, PT, R11, R6, P0, P1 ;  /* 0x000000060b00720c */ /* 0x000fda0000705710 */
[----:B------:R-:W-:Y:S05]  /*0c00*/  @!P0 BREAK.RELIABLE B0 ;  /* 0x0000000000008942 */ /* 0x000fea0003800100 */
[----:B------:R-:W-:Y:S05]  /*0c10*/  @!P0 BRA `(.L_x_5) ;  /* 0x00000000004c8947 */ /* 0x000fea0003800000 */
.L_x_7:
[----:B---3--:R-:W-:Y:S05]  /*0c20*/  BSYNC.RELIABLE B0 ;  /* 0x0000000000007941 */ /* 0x008fea0003800100 */
.L_x_6:
[----:B------:R-:W-:-:S04]  /*0c30*/  LEA R2, P0, R9, UR8, 0x2 ;  /* 0x0000000809027c11 */ /* 0x000fc8000f8010ff */
[----:B------:R-:W-:-:S05]  /*0c40*/  LEA.HI.X R3, R9, UR9, R0, 0x2, P0 ;  /* 0x0000000909037c11 */ /* 0x000fca00080f1400 */
[----:B01----:R-:W2:Y:S04]  /*0c50*/  LDG.E.CONSTANT R14, desc[UR16][R2.64] ;  /* 0x00000010020e7981 */ /* 0x003ea8000c1e9900 */
[----:B------:R-:W3:Y:S04]  /*0c60*/  LDG.E.CONSTANT R16, desc[UR16][R2.64+0x4] ;  /* 0x0000041002107981 */ /* 0x000ee8000c1e9900 */
[----:B------:R-:W4:Y:S04]  /*0c70*/  LDG.E.CONSTANT R18, desc[UR16][R2.64+0x8] ;  /* 0x0000081002127981 */ /* 0x000f28000c1e9900 */
[----:B------:R-:W4:Y:S01]  /*0c80*/  LDG.E.CONSTANT R20, desc[UR16][R2.64+0xc] ;  /* 0x00000c1002147981 */ /* 0x000f22000c1e9900 */
[----:B------:R-:W-:Y:S01]  /*0c90*/  IMAD R15, R9, 0x4, R12 ;  /* 0x00000004090f7824 */ /* 0x000fe200078e020c */
[----:B------:R-:W-:-:S02]  /*0ca0*/  IADD3 R13, P0, PT, R13, 0x4, RZ ;  /* 0x000000040d0d7810 */ /* 0x000fc40007f1e0ff */
[----:B------:R-:W-:-:S03]  /*0cb0*/  IADD3 R9, P1, PT, R9, 0x4, RZ ;  /* 0x0000000409097810 */ /* 0x000fc60007f3e0ff */
[----:B------:R-:W-:Y:S01]  /*0cc0*/  IMAD.X R11, RZ, RZ, R11, P0 ;  /* 0x000000ffff0b7224 */ /* 0x000fe200000e060b */
[----:B------:R-:W-:Y:S01]  /*0cd0*/  ISETP.NE.U32.AND P0, PT, R13, R10, PT ;  /* 0x0000000a0d00720c */ /* 0x000fe20003f05070 */
[----:B------:R-:W-:-:S03]  /*0ce0*/  IMAD.X R0, RZ, RZ, R0, P1 ;  /* 0x000000ffff007224 */ /* 0x000fc600008e0600 */
[----:B------:R-:W-:Y:S01]  /*0cf0*/  ISETP.NE.AND.EX P0, PT, R11, R6, PT, P0 ;  /* 0x000000060b00720c */ /* 0x000fe20003f05300 */
[----:B--2---:R1:W-:Y:S04]  /*0d00*/  STS [R15], R14 ;  /* 0x0000000e0f007388 */ /* 0x0043e80000000800 */
[----:B---3--:R1:W-:Y:S04]  /*0d10*/  STS [R15+0x4], R16 ;  /* 0x000004100f007388 */ /* 0x0083e80000000800 */
[----:B----4-:R1:W-:Y:S04]  /*0d20*/  STS [R15+0x8], R18 ;  /* 0x000008120f007388 */ /* 0x0103e80000000800 */
[----:B------:R1:W-:Y:S01]  /*0d30*/  STS [R15+0xc], R20 ;  /* 0x00000c140f007388 */ /* 0x0003e20000000800 */
[----:B------:R-:W-:Y:S05]  /*0d40*/  @P0 BRA `(.L_x_6) ;  /* 0xfffffffc00b80947 */ /* 0x000fea000383ffff */
.L_x_5:
[----:B---3--:R-:W-:Y:S05]  /*0d50*/  BSYNC.RECONVERGENT B1 ;  /* 0x0000000000017941 */ /* 0x008fea0003800200 */
.L_x_4:
[----:B------:R-:W-:-:S04]  /*0d60*/  ISETP.NE.U32.AND P0, PT, R8, RZ, PT ;  /* 0x000000ff0800720c */ /* 0x000fc80003f05070 */
[----:B------:R-:W-:-:S13]  /*0d70*/  ISETP.NE.AND.EX P0, PT, RZ, RZ, PT, P0 ;  /* 0x000000ffff00720c */ /* 0x000fda0003f05300 */
[----:B------:R-:W-:Y:S05]  /*0d80*/  @!P0 BRA `(.L_x_3) ;  /* 0x0000000000448947 */ /* 0x000fea0003800000 */
[----:B------:R-:W2:Y:S01]  /*0d90*/  S2R R3, SR_CgaCtaId ;  /* 0x0000000000037919 */ /* 0x000ea20000008800 */
[----:B------:R-:W-:Y:S01]  /*0da0*/  MOV R2, 0x400 ;  /* 0x0000040000027802 */ /* 0x000fe20000000f00 */
[----:B------:R-:W-:Y:S02]  /*0db0*/  IMAD.MOV.U32 R11, RZ, RZ, RZ ;  /* 0x000000ffff0b7224 */ /* 0x000fe400078e00ff */
[----:B------:R-:W-:Y:S01]  /*0dc0*/  IMAD.MOV.U32 R6, RZ, RZ, RZ ;  /* 0x000000ffff067224 */ /* 0x000fe200078e00ff */
[----:B--2---:R-:W-:-:S07]  /*0dd0*/  LEA R10, R3, R2, 0x18 ;  /* 0x00000002030a7211 */ /* 0x004fce00078ec0ff */
.L_x_13:
[----:B--2---:R-:W-:-:S04]  /*0de0*/  LEA R2, P0, R9, UR10, 0x2 ;  /* 0x0000000a09027c11 */ /* 0x004fc8000f8010ff */
[----:B------:R-:W-:-:S05]  /*0df0*/  LEA.HI.X R3, R9, UR11, R0, 0x2, P0 ;  /* 0x0000000b09037c11 */ /* 0x000fca00080f1400 */
[----:B------:R-:W2:Y:S01]  /*0e00*/  LDG.E.CONSTANT R2, desc[UR16][R2.64] ;  /* 0x0000001002027981 */ /* 0x000ea2000c1e9900 */
[----:B------:R-:W-:Y:S01]  /*0e10*/  IMAD R13, R9, 0x4, R10 ;  /* 0x00000004090d7824 */ /* 0x000fe200078e020a */
[----:B------:R-:W-:Y:S02]  /*0e20*/  IADD3 R11, P0, PT, R11, 0x1, RZ ;  /* 0x000000010b0b7810 */ /* 0x000fe40007f1e0ff */
[----:B------:R-:W-:-:S03]  /*0e30*/  IADD3 R9, P1, PT, R9, 0x1, RZ ;  /* 0x0000000109097810 */ /* 0x000fc60007f3e0ff */
[----:B------:R-:W-:Y:S01]  /*0e40*/  IMAD.X R6, RZ, RZ, R6, P0 ;  /* 0x000000ffff067224 */ /* 0x000fe200000e0606 */
[----:B------:R-:W-:Y:S01]  /*0e50*/  ISETP.NE.U32.AND P0, PT, R11, R8, PT ;  /* 0x000000080b00720c */ /* 0x000fe20003f05070 */
[----:B------:R-:W-:-:S03]  /*0e60*/  IMAD.X R0, RZ, RZ, R0, P1 ;  /* 0x000000ffff007224 */ /* 0x000fc600008e0600 */
[----:B------:R-:W-:Y:S01]  /*0e70*/  ISETP.NE.AND.EX P0, PT, R6, RZ, PT, P0 ;  /* 0x000000ff0600720c */ /* 0x000fe20003f05300 */
[----:B--2---:R2:W-:-:S12]  /*0e80*/  STS [R13], R2 ;  /* 0x000000020d007388 */ /* 0x0045d80000000800 */
[----:B------:R-:W-:Y:S05]  /*0e90*/  @P0 BRA `(.L_x_13) ;  /* 0xfffffffc00d00947 */ /* 0x000fea000383ffff */
.L_x_3:
[----:B---3--:R-:W-:Y:S05]  /*0ea0*/  BSYNC.RECONVERGENT B2 ;  /* 0x0000000000027941 */ /* 0x008fea0003800200 */
.L_x_2:
[----:B------:R-:W-:Y:S05]  /*0eb0*/  WARPSYNC.ALL ;  /* 0x0000000000007948 */ /* 0x000fea0003800000 */
[----:B------:R-:W3:Y:S01]  /*0ec0*/  LDCU.64 UR6, c[0x0][0x3a0] ;  /* 0x00007400ff0677ac */ /* 0x000ee20008000a00 */
[----:B0-----:R-:W-:Y:S01]  /*0ed0*/  IMAD.MOV.U32 R22, RZ, RZ, RZ ;  /* 0x000000ffff167224 */ /* 0x001fe200078e00ff */
[----:B---3--:R-:W-:-:S04]  /*0ee0*/  UISETP.NE.U32.AND UP0, UPT, UR6, URZ, UPT ;  /* 0x000000ff0600728c */ /* 0x008fc8000bf05070 */
[----:B------:R-:W-:Y:S01]  /*0ef0*/  UISETP.NE.AND.EX UP0, UPT, UR7, URZ, UPT, UP0 ;  /* 0x000000ff0700728c */ /* 0x000fe2000bf05300 */
[----:B------:R-:W-:Y:S08]  /*0f00*/  BAR.SYNC.DEFER_BLOCKING 0x0 ;  /* 0x0000000000007b1d */ /* 0x000ff00000010000 */
[----:B------:R-:W-:Y:S05]  /*0f10*/  BRA.U !UP0, `(.L_x_14) ;  /* 0x0000000508e87547 */ /* 0x000fea000b800000 */
[----:B--2---:R-:W0:Y:S01]  /*0f20*/  LDC.64 R2, c[0x0][0x390] ;  /* 0x0000e400ff027b82 */ /* 0x004e220000000a00 */
[----:B------:R-:W-:Y:S01]  /*0f30*/  UIADD3 UR4, UP0, UPT, UR6, -0x1, URZ ;  /* 0xffffffff06047890 */ /* 0x000fe2000ff1e0ff */
[----:B------:R-:W-:Y:S01]  /*0f40*/  IMAD.MOV.U32 R22, RZ, RZ, RZ ;  /* 0x000000ffff167224 */ /* 0x000fe200078e00ff */
[----:B------:R-:W-:Y:S02]  /*0f50*/  ULOP3.LUT UR15, UR6, 0x3, URZ, 0xc0, !UPT ;  /* 0x00000003060f7892 */ /* 0x000fe4000f8ec0ff */
[----:B------:R-:W-:Y:S02]  /*0f60*/  UIADD3.X UR5, UPT, UPT, UR7, -0x1, URZ, UP0, !UPT ;  /* 0xffffffff07057890 */ /* 0x000fe400087fe4ff */
[----:B------:R-:W-:Y:S01]  /*0f70*/  ULOP3.LUT UR11, UR6, 0xfffffffc, URZ, 0xc0, !UPT ;  /* 0xfffffffc060b7892 */ /* 0x000fe2000f8ec0ff */
[----:B------:R-:W2:Y:S01]  /*0f80*/  S2UR UR8, SR_CgaCtaId ;  /* 0x00000000000879c3 */ /* 0x000ea20000008800 */
[----:B------:R-:W-:Y:S02]  /*0f90*/  USHF.R.U64 UR4, UR4, 0x1, UR5 ;  /* 0x0000000104047899 */ /* 0x000fe40008001205 */
[----:B------:R-:W-:Y:S01]  /*0fa0*/  USHF.R.U32.HI UR5, URZ, 0x1, UR5 ;  /* 0x00000001ff057899 */ /* 0x000fe20008011605 */
[----:B------:R-:W-:Y:S01]  /*0fb0*/  UMOV UR6, 0x400 ;  /* 0x0000040000067882 */ /* 0x000fe20000000000 */
[----:B------:R-:W-:-:S02]  /*0fc0*/  UMOV UR7, URZ ;  /* 0x000000ff00077c82 */ /* 0x000fc40008000000 */
[C---:B0-----:R-:W-:Y:S02]  /*0fd0*/  IADD3 R25, P0, P1, R2.reuse, -UR4, R4 ;  /* 0x8000000402197c10 */ /* 0x041fe4000f91e004 */
[----:B------:R-:W-:Y:S02]  /*0fe0*/  IADD3 R0, P2, P3, R2, -UR4, R7 ;  /* 0x8000000402007c10 */ /* 0x000fe4000fb5e007 */
[----:B------:R-:W-:Y:S02]  /*0ff0*/  IADD3 R6, P4, PT, R25, 0x1, RZ ;  /* 0x0000000119067810 */ /* 0x000fe40007f9e0ff */
[C---:B------:R-:W-:Y:S02]  /*1000*/  IADD3.X R26, PT, PT, R3.reuse, ~UR5, RZ, P0, P1 ;  /* 0x80000005031a7c10 */ /* 0x040fe400087e24ff */
[----:B-1----:R-:W-:Y:S01]  /*1010*/  IADD3.X R20, PT, PT, R3, ~UR5, RZ, P2, P3 ;  /* 0x8000000503147c10 */ /* 0x002fe200097e64ff */
[----:B--2---:R-:W-:Y:S02]  /*1020*/  ULEA UR14, UR8, UR6, 0x18 ;  /* 0x00000006080e7291 */ /* 0x004fe4000f8ec0ff */
[----:B------:R-:W-:Y:S01]  /*1030*/  IMAD.X R21, RZ, RZ, R26, P4 ;  /* 0x000000ffff157224 */ /* 0x000fe200020e061a */
[----:B------:R-:W-:-:S09]  /*1040*/  UMOV UR6, URZ ;  /* 0x000000ff00067c82 */ /* 0x000fd20008000000 */
.L_x_19:
[----:B------:R-:W0:Y:S01]  /*1050*/  LDCU.64 UR18, c[0x0][0x3a0] ;  /* 0x00007400ff1277ac */ /* 0x000e220008000a00 */
[----:B------:R-:W-:Y:S01]  /*1060*/  IADD3 R2, P0, PT, R0, UR6, RZ ;  /* 0x0000000600027c10 */ /* 0x000fe2000ff1e0ff */
[----:B------:R-:W-:-:S03]  /*1070*/  UMOV UR4, URZ ;  /* 0x000000ff00047c82 */ /* 0x000fc60008000000 */
[----:B------:R-:W-:Y:S01]  /*1080*/  IADD3.X R3, PT, PT, R20, UR7, RZ, P0, !PT ;  /* 0x0000000714037c10 */ /* 0x000fe200087fe4ff */
[----:B------:R-:W-:-:S05]  /*1090*/  UMOV UR5, URZ ;  /* 0x000000ff00057c82 */ /* 0x000fca0008000000 */
[----:B------:R1:W2:Y:S01]  /*10a0*/  I2F.U64 R3, R2 ;  /* 0x0000000200037312 */ /* 0x0002a20000301000 */
[----:B0-----:R-:W-:Y:S02]  /*10b0*/  UISETP.GE.U32.AND UP1, UPT, UR18, 0x4, UPT ;  /* 0x000000041200788c */ /* 0x001fe4000bf26070 */
[----:B------:R-:W-:Y:S02]  /*10c0*/  UIMAD UR12, UR6, UR18, URZ ;  /* 0x00000012060c72a4 */ /* 0x000fe4000f8e02ff */
[----:B------:R-:W-:Y:S02]  /*10d0*/  UISETP.GE.U32.AND.EX UP1, UPT, UR19, URZ, UPT, UP1 ;  /* 0x000000ff1300728c */ /* 0x000fe4000bf26110 */
[----:B------:R-:W-:-:S04]  /*10e0*/  UIADD3 UR6, UP2, UPT, UR6, 0x1, URZ ;  /* 0x0000000106067890 */ /* 0x000fc8000ff5e0ff */
[----:B------:R-:W-:Y:S02]  /*10f0*/  UISETP.NE.U32.AND UP0, UPT, UR6, UR18, UPT ;  /* 0x000000120600728c */ /* 0x000fe4000bf05070 */
[----:B------:R-:W-:-:S04]  /*1100*/  UIADD3.X UR7, UPT, UPT, URZ, UR7, URZ, UP2, !UPT ;  /* 0x00000007ff077290 */ /* 0x000fc800097fe4ff */
[----:B------:R-:W-:Y:S01]  /*1110*/  UISETP.NE.AND.EX UP0, UPT, UR7, UR19, UPT, UP0 ;  /* 0x000000130700728c */ /* 0x000fe2000bf05300 */
[----:B-12---:R-:W-:Y:S10]  /*1120*/  BRA.U !UP1, `(.L_x_15) ;  /* 0x0000000109c07547 */ /* 0x006ff4000b800000 */
[----:B------:R-:W0:Y:S01]  /*1130*/  LDCU UR13, c[0x0][0x3a4] ;  /* 0x00007480ff0d77ac */ /* 0x000e220008000800 */
[----:B------:R-:W-:Y:S02]  /*1140*/  IMAD.MOV.U32 R24, RZ, RZ, R6 ;  /* 0x000000ffff187224 */ /* 0x000fe400078e0006 */
[----:B------:R-:W-:Y:S01]  /*1150*/  IMAD.MOV.U32 R23, RZ, RZ, R21 ;  /* 0x000000ffff177224 */ /* 0x000fe200078e0015 */
[----:B------:R-:W-:Y:S01]  /*1160*/  ULEA UR4, UR12, UR14, 0x2 ;  /* 0x0000000e0c047291 */ /* 0x000fe2000f8e10ff */
[----:B------:R-:W-:-:S03]  /*1170*/  UMOV UR9, UR11 ;  /* 0x0000000b00097c82 */ /* 0x000fc60008000000 */
[----:B------:R-:W-:Y:S01]  /*1180*/  UIADD3 UR8, UPT, UPT, UR4, 0x8, URZ ;  /* 0x0000000804087890 */ /* 0x000fe2000fffe0ff */
[----:B0-----:R-:W-:-:S11]  /*1190*/  UMOV UR10, UR13 ;  /* 0x0000000d000a7c82 */ /* 0x001fd60008000000 */
.L_x_16:
[C---:B------:R-:W-:Y:S01]  /*11a0*/  IADD3 R16, P0, PT, R24.reuse, -0x1, RZ ;  /* 0xffffffff18107810 */ /* 0x040fe20007f1e0ff */
[----:B------:R-:W0:Y:S01]  /*11b0*/  LDCU UR4, c[0x0][0x380] ;  /* 0x00007000ff0477ac */ /* 0x000e220008000800 */
[----:B------:R-:W-:Y:S02]  /*11c0*/  IMAD.MOV.U32 R8, RZ, RZ, R24 ;  /* 0x000000ffff087224 */ /* 0x000fe400078e0018 */
[----:B------:R-:W-:Y:S01]  /*11d0*/  IADD3.X R17, PT, PT, R23, -0x1, RZ, P0, !PT ;  /* 0xffffffff17117810 */ /* 0x000fe200007fe4ff */
[----:B------:R-:W-:Y:S01]  /*11e0*/  IMAD.MOV.U32 R9, RZ, RZ, R23 ;  /* 0x000000ffff097224 */ /* 0x000fe200078e0017 */
[----:B------:R-:W-:Y:S01]  /*11f0*/  IADD3 R10, P0, PT, R24, 0x1, RZ ;  /* 0x00000001180a7810 */ /* 0x000fe20007f1e0ff */
[----:B------:R-:W-:Y:S01]  /*1200*/  IMAD.MOV.U32 R28, RZ, RZ, -0x3e000000 ;  /* 0xc2000000ff1c7424 */ /* 0x000fe200078e00ff */
[----:B------:R-:W0:Y:S01]  /*1210*/  I2F.U64 R2, R16 ;  /* 0x0000001000027312 */ /* 0x000e220000301000 */
[----:B------:R-:W-:Y:S01]  /*1220*/  UMOV UR5, URZ ;  /* 0x000000ff00057c82 */ /* 0x000fe20008000000 */
[----:B------:R-:W-:-:S02]  /*1230*/  IMAD.MOV.U32 R15, RZ, RZ, R3 ;  /* 0x000000ffff0f7224 */ /* 0x000fc400078e0003 */
[----:B------:R-:W-:Y:S01]  /*1240*/  IMAD.X R11, RZ, RZ, R23, P0 ;  /* 0x000000ffff0b7224 */ /* 0x000fe200000e0617 */
[----:B------:R-:W-:Y:S01]  /*1250*/  IADD3 R12, P0, PT, R24, 0x2, RZ ;  /* 0x00000002180c7810 */ /* 0x000fe20007f1e0ff */
[----:B------:R-:W-:Y:S02]  /*1260*/  IMAD.MOV.U32 R19, RZ, RZ, R3 ;  /* 0x000000ffff137224 */ /* 0x000fe400078e0003 */
[----:B------:R1:W2:Y:S02]  /*1270*/  I2F.U64 R8, R8 ;  /* 0x0000000800087312 */ /* 0x0002a40000301000 */
[----:B------:R-:W-:-:S06]  /*1280*/  IMAD.X R13, RZ, RZ, R23, P0 ;  /* 0x000000ffff0d7224 */ /* 0x000fcc00000e0617 */
[----:B------:R-:W3:Y:S01]  /*1290*/  I2F.U64 R14, R10 ;  /* 0x0000000a000e7312 */ /* 0x000ee20000301000 */
[----:B0-----:R-:W5:Y:S01]  /*12a0*/  TEX.LL RZ, R17, R2, R28, UR4, 2D, 0x1 ;  /* 0x28ff041c02117f60 */ /* 0x001f6200089e01ff */
[----:B-1----:R-:W-:-:S06]  /*12b0*/  IMAD.MOV.U32 R9, RZ, RZ, R3 ;  /* 0x000000ffff097224 */ /* 0x002fcc00078e0003 */
[----:B------:R-:W0:Y:S01]  /*12c0*/  I2F.U64 R18, R12 ;  /* 0x0000000c00127312 */ /* 0x000e220000301000 */
[----:B--2---:R-:W5:Y:S01]  /*12d0*/  TEX.LL RZ, R8, R8, R28, UR4, 2D, 0x1 ;  /* 0x28ff041c08087f60 */ /* 0x004f6200089e01ff */
[----:B---3--:R-:W5:Y:S01]  /*12e0*/  TEX.LL RZ, R14, R14, R28, UR4, 2D, 0x1 ;  /* 0x28ff041c0e0e7f60 */ /* 0x008f6200089e01ff */
[----:B0-----:R-:W5:Y:S01]  /*12f0*/  TEX.LL RZ, R18, R18, R28, UR4, 2D, 0x1 ;  /* 0x28ff041c12127f60 */ /* 0x001f6200089e01ff */
[----:B------:R-:W0:Y:S01]  /*1300*/  LDS R10, [UR8+-0x8] ;  /* 0xfffff808ff0a7984 */ /* 0x000e220008000800 */
[----:B------:R-:W-:Y:S01]  /*1310*/  UIADD3 UR9, UP1, UPT, UR9, -0x4, URZ ;  /* 0xfffffffc09097890 */ /* 0x000fe2000ff3e0ff */
[----:B------:R-:W-:Y:S02]  /*1320*/  IADD3 R24, P0, PT, R24, 0x4, RZ ;  /* 0x0000000418187810 */ /* 0x000fe40007f1e0ff */
[----:B------:R-:W1:Y:S01]  /*1330*/  LDS R11, [UR8+-0x4] ;  /* 0xfffffc08ff0b7984 */ /* 0x000e620008000800 */
[----:B------:R-:W-:Y:S02]  /*1340*/  UIADD3.X UR10, UPT, UPT, UR10, -0x1, URZ, UP1, !UPT ;  /* 0xffffffff0a0a7890 */ /* 0x000fe40008ffe4ff */
[----:B------:R-:W-:Y:S01]  /*1350*/  UISETP.NE.U32.AND UP1, UPT, UR9, URZ, UPT ;  /* 0x000000ff0900728c */ /* 0x000fe2000bf25070 */
[----:B------:R-:W2:Y:S01]  /*1360*/  LDS R13, [UR8] ;  /* 0x00000008ff0d7984 */ /* 0x000ea20008000800 */
[----:B------:R-:W-:-:S02]  /*1370*/  IMAD.X R23, RZ, RZ, R23, P0 ;  /* 0x000000ffff177224 */ /* 0x000fc400000e0617 */
[----:B------:R-:W-:Y:S01]  /*1380*/  UISETP.NE.AND.EX UP1, UPT, UR10, URZ, UPT, UP1 ;  /* 0x000000ff0a00728c */ /* 0x000fe2000bf25310 */
[----:B------:R-:W3:Y:S01]  /*1390*/  LDS R27, [UR8+0x4] ;  /* 0x00000408ff1b7984 */ /* 0x000ee20008000800 */
[----:B------:R-:W-:Y:S01]  /*13a0*/  UIADD3 UR8, UPT, UPT, UR8, 0x10, URZ ;  /* 0x0000001008087890 */ /* 0x000fe2000fffe0ff */
[----:B------:R-:W-:-:S04]  /*13b0*/  DEPBAR.LE SB5, 0x1 ;  /* 0x0000d0400000791a */ /* 0x000fc80000000000 */
[----:B0-----:R-:W-:-:S04]  /*13c0*/  FFMA R10, R17, R10, R22 ;  /* 0x0000000a110a7223 */ /* 0x001fc80000000016 */
[----:B-1----:R-:W-:-:S04]  /*13d0*/  FFMA R10, R11, R8, R10 ;  /* 0x000000080b0a7223 */ /* 0x002fc8000000000a */
[----:B--2---:R-:W-:-:S04]  /*13e0*/  FFMA R10, R13, R14, R10 ;  /* 0x0000000e0d0a7223 */ /* 0x004fc8000000000a */
[----:B---3-5:R-:W-:Y:S01]  /*13f0*/  FFMA R22, R27, R18, R10 ;  /* 0x000000121b167223 */ /* 0x028fe2000000000a */
[----:B------:R-:W-:Y:S06]  /*1400*/  BRA.U UP1, `(.L_x_16) ;  /* 0xfffffffd01647547 */ /* 0x000fec000b83ffff */
[----:B------:R-:W-:Y:S01]  /*1410*/  UMOV UR4, UR11 ;  /* 0x0000000b00047c82 */ /* 0x000fe20008000000 */
[----:B------:R-:W-:-:S05]  /*1420*/  UMOV UR5, UR13 ;  /* 0x0000000d00057c82 */ /* 0x000fca0008000000 */
.L_x_15:
[----:B------:R-:W-:-:S04]  /*1430*/  UISETP.NE.U32.AND UP1, UPT, UR15, URZ, UPT ;  /* 0x000000ff0f00728c */ /* 0x000fc8000bf25070 */
[----:B------:R-:W-:-:S09]  /*1440*/  UISETP.NE.AND.EX UP1, UPT, URZ, URZ, UPT, UP1 ;  /* 0x000000ffff00728c */ /* 0x000fd2000bf25310 */
[----:B------:R-:W-:Y:S05]  /*1450*/  BRA.U !UP1, `(.L_x_17) ;  /* 0x0000000109947547 */ /* 0x000fea000b800000 */
[----:B------:R-:W-:Y:S02]  /*1460*/  UISETP.NE.U32.AND UP1, UPT, UR15, 0x1, UPT ;  /* 0x000000010f00788c */ /* 0x000fe4000bf25070 */
[----:B------:R-:W-:Y:S02]  /*1470*/  ULOP3.LUT UP2, URZ, UR18, 0x1, URZ, 0xc0, !UPT ;  /* 0x0000000112ff7892 */ /* 0x000fe4000f84c0ff */
[----:B------:R-:W-:-:S09]  /*1480*/  UISETP.NE.AND.EX UP1, UPT, URZ, URZ, UPT, UP1 ;  /* 0x000000ffff00728c */ /* 0x000fd2000bf25310 */
[----:B------:R-:W-:Y:S05]  /*1490*/  BRA.U !UP1, `(.L_x_18) ;  /* 0x0000000109507547 */ /* 0x000fea000b800000 */
[----:B------:R-:W-:Y:S01]  /*14a0*/  IADD3 R8, P0, PT, R25, UR4, RZ ;  /* 0x0000000419087c10 */ /* 0x000fe2000ff1e0ff */
[----:B------:R-:W0:Y:S01]  /*14b0*/  LDCU UR8, c[0x0][0x380] ;  /* 0x00007000ff0877ac */ /* 0x000e220008000800 */
[----:B------:R-:W-:Y:S02]  /*14c0*/  IMAD.MOV.U32 R12, RZ, RZ, -0x3e000000 ;  /* 0xc2000000ff0c7424 */ /* 0x000fe400078e00ff */
[----:B------:R-:W-:Y:S01]  /*14d0*/  IADD3.X R9, PT, PT, R26, UR5, RZ, P0, !PT ;  /* 0x000000051a097c10 */ /* 0x000fe200087fe4ff */
[----:B------:R-:W-:Y:S01]  /*14e0*/  UMOV UR9, URZ ;  /* 0x000000ff00097c82 */ /* 0x000fe20008000000 */
[----:B------:R-:W-:Y:S01]  /*14f0*/  IADD3 R10, P0, PT, R8, 0x1, RZ ;  /* 0x00000001080a7810 */ /* 0x000fe20007f1e0ff */
[----:B------:R-:W-:Y:S01]  /*1500*/  IMAD.MOV.U32 R15, RZ, RZ, R3 ;  /* 0x000000ffff0f7224 */ /* 0x000fe200078e0003 */
[----:B------:R-:W0:Y:S03]  /*1510*/  I2F.U64 R2, R8 ;  /* 0x0000000800027312 */ /* 0x000e260000301000 */
[----:B------:R-:W-:-:S05]  /*1520*/  IMAD.X R11, RZ, RZ, R9, P0 ;  /* 0x000000ffff0b7224 */ /* 0x000fca00000e0609 */
[----:B------:R-:W1:Y:S01]  /*1530*/  I2F.U64 R14, R10 ;  /* 0x0000000a000e7312 */ /* 0x000e620000301000 */
[----:B0-----:R-:W5:Y:S01]  /*1540*/  TEX.LL RZ, R13, R2, R12, UR8, 2D, 0x1 ;  /* 0x28ff080c020d7f60 */ /* 0x001f6200089e01ff */
[----:B-1----:R0:W5:Y:S02]  /*1550*/  TEX.LL RZ, R14, R14, R12, UR8, 2D, 0x1 ;  /* 0x28ff080c0e0e7f60 */ /* 0x00216400089e01ff */
[----:B0-----:R-:W-:Y:S02]  /*1560*/  UIADD3 UR8, UPT, UPT, UR4, UR12, URZ ;  /* 0x0000000c04087290 */ /* 0x001fe4000fffe0ff */
[----:B------:R-:W-:Y:S02]  /*1570*/  UIADD3 UR4, UP1, UPT, UR4, 0x2, URZ ;  /* 0x0000000204047890 */ /* 0x000fe4000ff3e0ff */
[----:B------:R-:W-:Y:S02]  /*1580*/  ULEA UR8, UR8, UR14, 0x2 ;  /* 0x0000000e08087291 */ /* 0x000fe4000f8e10ff */
[----:B------:R-:W-:-:S07]  /*1590*/  UIADD3.X UR5, UPT, UPT, URZ, UR5, URZ, UP1, !UPT ;  /* 0x00000005ff057290 */ /* 0x000fce0008ffe4ff */
[----:B------:R-:W0:Y:S04]  /*15a0*/  LDS R8, [UR8] ;  /* 0x00000008ff087984 */ /* 0x000e280008000800 */
[----:B------:R-:W1:Y:S01]  /*15b0*/  LDS R9, [UR8+0x4] ;  /* 0x00000408ff097984 */ /* 0x000e620008000800 */
[----:B0----5:R-:W-:-:S04]  /*15c0*/  FFMA R8, R13, R8, R22 ;  /* 0x000000080d087223 */ /* 0x021fc80000000016 */
[----:B-1----:R-:W-:-:S07]  /*15d0*/  FFMA R22, R9, R14, R8 ;  /* 0x0000000e09167223 */ /* 0x002fce0000000008 */
.L_x_18:
[----:B------:R-:W-:Y:S05]  /*15e0*/  BRA.U !UP2, `(.L_x_17) ;  /* 0x000000010a307547 */ /* 0x000fea000b800000 */
[----:B------:R-:W-:Y:S01]  /*15f0*/  IADD3 R8, P0, PT, R25, UR4, RZ ;  /* 0x0000000419087c10 */ /* 0x000fe2000ff1e0ff */
[----:B------:R-:W0:Y:S01]  /*1600*/  LDCU UR8, c[0x0][0x380] ;  /* 0x00007000ff0877ac */ /* 0x000e220008000800 */
[----:B------:R-:W-:Y:S02]  /*1610*/  IMAD.MOV.U32 R11, RZ, RZ, R3 ;  /* 0x000000ffff0b7224 */ /* 0x000fe400078e0003 */
[----:B------:R-:W-:Y:S01]  /*1620*/  IADD3.X R9, PT, PT, R26, UR5, RZ, P0, !PT ;  /* 0x000000051a097c10 */ /* 0x000fe200087fe4ff */
[----:B------:R-:W-:Y:S01]  /*1630*/  IMAD.MOV.U32 R2, RZ, RZ, -0x3e000000 ;  /* 0xc2000000ff027424 */ /* 0x000fe200078e00ff */
[----:B------:R-:W-:Y:S02]  /*1640*/  UMOV UR9, URZ ;  /* 0x000000ff00097c82 */ /* 0x000fe40008000000 */
[----:B------:R-:W0:Y:S02]  /*1650*/  I2F.U64 R10, R8 ;  /* 0x00000008000a7312 */ /* 0x000e240000301000 */
[----:B0-----:R-:W5:Y:S01]  /*1660*/  TEX.LL RZ, R10, R10, R2, UR8, 2D, 0x1 ;  /* 0x28ff08020a0a7f60 */ /* 0x001f6200089e01ff */
[----:B------:R-:W-:-:S04]  /*1670*/  UIADD3 UR4, UPT, UPT, UR4, UR12, URZ ;  /* 0x0000000c04047290 */ /* 0x000fc8000fffe0ff */
[----:B------:R-:W-:-:S09]  /*1680*/  ULEA UR4, UR4, UR14, 0x2 ;  /* 0x0000000e04047291 */ /* 0x000fd2000f8e10ff */
[----:B------:R-:W0:Y:S02]  /*1690*/  LDS R3, [UR4] ;  /* 0x00000004ff037984 */ /* 0x000e240008000800 */
[----:B0----5:R-:W-:-:S07]  /*16a0*/  FFMA R22, R3, R10, R22 ;  /* 0x0000000a03167223 */ /* 0x021fce0000000016 */
.L_x_17:
[----:B------:R-:W-:Y:S05]  /*16b0*/  BRA.U UP0, `(.L_x_19) ;  /* 0xfffffff900647547 */ /* 0x000fea000b83ffff */
.L_x_14:
[----:B------:R-:W0:Y:S01]  /*16c0*/  LDCU UR4, c[0x0][0x380] ;  /* 0x00007000ff0477ac */ /* 0x000e220008000800 */
[----:B--2---:R-:W-:Y:S01]  /*16d0*/  I2FP.F32.U32 R2, R4 ;  /* 0x0000000400027245 */ /* 0x004fe20000201000 */
[----:B------:R-:W-:Y:S01]  /*16e0*/  IMAD.MOV.U32 R10, RZ, RZ, -0x3e000000 ;  /* 0xc2000000ff0a7424 */ /* 0x000fe200078e00ff */
[----:B------:R-:W-:Y:S01]  /*16f0*/  I2FP.F32.U32 R3, R7 ;  /* 0x0000000700037245 */ /* 0x000fe20000201000 */
[----:B------:R-:W-:-:S03]  /*1700*/  UMOV UR5, URZ ;  /* 0x000000ff00057c82 */ /* 0x000fc60008000000 */
[----:B0-----:R0:W5:Y:S01]  /*1710*/  TEX.LL RZ, R2, R2, R10, UR4, 2D, 0x1 ;  /* 0x28ff040a02027f60 */ /* 0x00116200089e01ff */
[----:B------:R-:W2:Y:S01]  /*1720*/  LDC R11, c[0x0][0x3b0] ;  /* 0x0000ec00ff0b7b82 */ /* 0x000ea20000000800 */
[----:B------:R-:W-:Y:S01]  /*1730*/  BSSY.RECONVERGENT B0, `(.L_x_20) ;  /* 0x000000f000007945 */ /* 0x000fe20003800200 */
[----:B0-----:R-:W0:Y:S01]  /*1740*/  LDCU.64 UR4, c[0x0][0x3a8] ;  /* 0x00007500ff0477ac */ /* 0x001e220008000a00 */
[----:B--2---:R-:W2:Y:S01]  /*1750*/  MUFU.RCP R6, R11 ;  /* 0x0000000b00067308 */ /* 0x004ea20000001000 */
[----:B0-----:R-:W-:-:S07]  /*1760*/  FADD R0, R22, -UR5 ;  /* 0x8000000516007e21 */ /* 0x001fce0008000000 */
[----:B------:R-:W0:Y:S01]  /*1770*/  FCHK P0, R0, R11 ;  /* 0x0000000b00007302 */ /* 0x000e220000000000 */
[----:B--2---:R-:W-:-:S04]  /*1780*/  FFMA R9, R6, -R11, 1 ;  /* 0x3f80000006097423 */ /* 0x004fc8000000080b */
[----:B------:R-:W-:-:S04]  /*1790*/  FFMA R9, R6, R9, R6 ;  /* 0x0000000906097223 */ /* 0x000fc80000000006 */
[----:B------:R-:W-:-:S04]  /*17a0*/  FFMA R6, R0, R9, RZ ;  /* 0x0000000900067223 */ /* 0x000fc800000000ff */
[----:B------:R-:W-:-:S04]  /*17b0*/  FFMA R8, R6, -R11, R0 ;  /* 0x8000000b06087223 */ /* 0x000fc80000000000 */
[----:B------:R-:W-:Y:S01]  /*17c0*/  FFMA R6, R9, R8, R6 ;  /* 0x0000000809067223 */ /* 0x000fe20000000006 */
[----:B------:R-:W-:Y:S01]  /*17d0*/  FMUL R9, RZ, UR4 ;  /* 0x00000004ff097c20 */ /* 0x000fe20008400000 */
[----:B0-----:R-:W-:Y:S06]  /*17e0*/  @!P0 BRA `(.L_x_21) ;  /* 0x00000000000c8947 */ /* 0x001fec0003800000 */
[----:B------:R-:W-:-:S07]  /*17f0*/  MOV R6, 0x1810 ;  /* 0x0000181000067802 */ /* 0x000fce0000000f00 */
[----:B-1---5:R-:W-:Y:S05]  /*1800*/  CALL.REL.NOINC `($__internal_1_$__cuda_sm3x_div_rn_noftz_f32_slowpath) ;  /* 0x0000000400787944 */ /* 0x022fea0003c00000 */
[----:B------:R-:W-:-:S07]  /*1810*/  IMAD.MOV.U32 R6, RZ, RZ, R0 ;  /* 0x000000ffff067224 */ /* 0x000fce00078e0000 */
.L_x_21:
[----:B------:R-:W-:Y:S05]  /*1820*/  BSYNC.RECONVERGENT B0 ;  /* 0x0000000000007941 */ /* 0x000fea0003800200 */
.L_x_20:
[----:B------:R-:W-:Y:S02]  /*1830*/  IMAD.MOV.U32 R3, RZ, RZ, 0x3bbb989d ;  /* 0x3bbb989dff037424 */ /* 0x000fe400078e00ff */
[----:B------:R-:W-:Y:S01]  /*1840*/  FMUL.D2 R6, R6, -R6 ;  /* 0x8000000606067220 */ /* 0x000fe20000300000 */
[----:B------:R-:W-:Y:S01]  /*1850*/  IMAD.MOV.U32 R5, RZ, RZ, 0x437c0000 ;  /* 0x437c0000ff057424 */ /* 0x000fe200078e00ff */
[----:B------:R-:W0:Y:S02]  /*1860*/  LDCU.64 UR6, c[0x0][0x390] ;  /* 0x00007200ff0677ac */ /* 0x000e240008000a00 */
[----:B------:R-:W-:Y:S01]  /*1870*/  FFMA.SAT R0, R6, R3, 0.5 ;  /* 0x3f00000006007423 */ /* 0x000fe20000002003 */
[----:B------:R-:W2:Y:S03]  /*1880*/  LDCU.64 UR4, c[0x0][0x388] ;  /* 0x00007100ff0477ac */ /* 0x000ea60008000a00 */
[----:B------:R-:W-:Y:S01]  /*1890*/  FFMA.RM R0, R0, R5, 12582913 ;  /* 0x4b40000100007423 */ /* 0x000fe20000004005 */
[----:B------:R-:W-:-:S03]  /*18a0*/  IMAD.MOV.U32 R5, RZ, RZ, 0x40000000 ;  /* 0x40000000ff057424 */ /* 0x000fc600078e00ff */
[C---:B------:R-:W-:Y:S01]  /*18b0*/  FADD R3, R0.reuse, -12583039 ;  /* 0xcb40007f00037421 */ /* 0x040fe20000000000 */
[----:B------:R-:W-:-:S03]  /*18c0*/  IMAD.SHL.U32 R0, R0, 0x800000, RZ ;  /* 0x0080000000007824 */ /* 0x000fc600078e00ff */
[----:B------:R-:W-:-:S04]  /*18d0*/  FFMA R3, R6, 1.4426950216293334961, -R3 ;  /* 0x3fb8aa3b06037823 */ /* 0x000fc80000000803 */
[----:B------:R-:W-:-:S06]  /*18e0*/  FFMA R3, R6, 1.925963033500011079e-08, R3 ;  /* 0x32a5706006037823 */ /* 0x000fcc0000000003 */
[----:B------:R-:W3:Y:S02]  /*18f0*/  MUFU.EX2 R3, R3 ;  /* 0x0000000300037308 */ /* 0x000ee40000000800 */
[----:B---3--:R-:W-:-:S04]  /*1900*/  FMUL R0, R0, R3 ;  /* 0x0000000300007220 */ /* 0x008fc80000400000 */
[----:B------:R-:W-:Y:S01]  /*1910*/  FFMA R0, R0, R5, -1 ;  /* 0xbf80000000007423 */ /* 0x000fe20000000005 */
[----:B------:R-:W-:-:S03]  /*1920*/  IMAD.MOV.U32 R5, RZ, RZ, RZ ;  /* 0x000000ffff057224 */ /* 0x000fc600078e00ff */
[----:B-----5:R-:W-:Y:S01]  /*1930*/  FFMA R0, R9, R0, R2 ;  /* 0x0000000009007223 */ /* 0x020fe20000000002 */
[----:B0-----:R-:W-:-:S04]  /*1940*/  IMAD.WIDE.U32 R4, R7, UR6, R4 ;  /* 0x0000000607047c25 */ /* 0x001fc8000f8e0004 */
[----:B------:R-:W-:Y:S01]  /*1950*/  FSETP.GEU.AND P0, PT, R0, RZ, PT ;  /* 0x000000ff0000720b */ /* 0x000fe20003f0e000 */
[----:B------:R-:W-:Y:S01]  /*1960*/  IMAD R7, R7, UR7, R5 ;  /* 0x0000000707077c24 */ /* 0x000fe2000f8e0205 */
[----:B--2---:R-:W-:Y:S02]  /*1970*/  LEA R2, P1, R4, UR4, 0x2 ;  /* 0x0000000404027c11 */ /* 0x004fe4000f8210ff */
[----:B------:R-:W-:Y:S02]  /*1980*/  FSEL R0, R0, RZ, P0 ;  /* 0x000000ff00007208 */ /* 0x000fe40000000000 */
[----:B------:R-:W-:Y:S02]  /*1990*/  LEA.HI.X R3, R4, UR5, R7, 0x2, P1 ;  /* 0x0000000504037c11 */ /* 0x000fe400088f1407 */
[----:B------:R-:W-:-:S05]  /*19a0*/  FMNMX.NAN R5, R0, 1, PT ;  /* 0x3f80000000057809 */ /* 0x000fca0003820000 */
[----:B------:R-:W-:Y:S01]  /*19b0*/  STG.E desc[UR16][R2.64], R5 ;  /* 0x0000000502007986 */ /* 0x000fe2000c101910 */
[----:B------:R-:W-:Y:S05]  /*19c0*/  EXIT ;  /* 0x000000000000794d */ /* 0x000fea0003800000 */
        .weak           $__internal_0_$__cuda_sm20_div_u64
        .type           $__internal_0_$__cuda_sm20_div_u64,@function
        .size           $__internal_0_$__cuda_sm20_div_u64,($__internal_1_$__cuda_sm3x_div_rn_noftz_f32_slowpath - $__internal_0_$__cuda_sm20_div_u64)
$__internal_0_$__cuda_sm20_div_u64:
[----:B------:R-:W-:Y:S02]  /*19d0*/  IMAD.MOV.U32 R18, RZ, RZ, R13 ;  /* 0x000000ffff127224 */ /* 0x000fe400078e000d */
[----:B------:R-:W-:-:S04]  /*19e0*/  IMAD.MOV.U32 R19, RZ, RZ, RZ ;  /* 0x000000ffff137224 */ /* 0x000fc800078e00ff */
[----:B------:R-:W0:Y:S08]  /*19f0*/  I2F.U64.RP R15, R18 ;  /* 0x00000012000f7312 */ /* 0x000e300000309000 */
[----:B0-----:R-:W0:Y:S02]  /*1a00*/  MUFU.RCP R15, R15 ;  /* 0x0000000f000f7308 */ /* 0x001e240000001000 */
[----:B0-----:R-:W-:-:S06]  /*1a10*/  VIADD R8, R15, 0x1ffffffe ;  /* 0x1ffffffe0f087836 */ /* 0x001fcc0000000000 */
[----:B------:R-:W0:Y:S02]  /*1a20*/  F2I.U64.TRUNC R8, R8 ;  /* 0x0000000800087311 */ /* 0x000e24000020d800 */
[----:B0-----:R-:W-:-:S04]  /*1a30*/  IMAD.WIDE.U32 R16, R8, R13, RZ ;  /* 0x0000000d08107225 */ /* 0x001fc800078e00ff */
[----:B------:R-:W-:Y:S01]  /*1a40*/  IMAD R17, R9, R13, R17 ;  /* 0x0000000d09117224 */ /* 0x000fe200078e0211 */
[----:B------:R-:W-:-:S05]  /*1a50*/  IADD3 R21, P0, PT, RZ, -R16, RZ ;  /* 0x80000010ff157210 */ /* 0x000fca0007f1e0ff */
[----:B------:R-:W-:-:S04]  /*1a60*/  IMAD.HI.U32 R16, R8, R21, RZ ;  /* 0x0000001508107227 */ /* 0x000fc800078e00ff */
[----:B------:R-:W-:Y:S02]  /*1a70*/  IMAD.X R23, RZ, RZ, ~R17, P0 ;  /* 0x000000ffff177224 */ /* 0x000fe400000e0e11 */
[----:B------:R-:W-:Y:S02]  /*1a80*/  IMAD.MOV.U32 R17, RZ, RZ, R8 ;  /* 0x000000ffff117224 */ /* 0x000fe400078e0008 */
[-C--:B------:R-:W-:Y:S02]  /*1a90*/  IMAD R19, R9, R23.reuse, RZ ;  /* 0x0000001709137224 */ /* 0x080fe400078e02ff */
[----:B------:R-:W-:-:S04]  /*1aa0*/  IMAD.WIDE.U32 R16, P0, R8, R23, R16 ;  /* 0x0000001708107225 */ /* 0x000fc80007800010 */
[----:B------:R-:W-:-:S04]  /*1ab0*/  IMAD.HI.U32 R15, R9, R23, RZ ;  /* 0x00000017090f7227 */ /* 0x000fc800078e00ff */
[----:B------:R-:W-:-:S04]  /*1ac0*/  IMAD.HI.U32 R16, P1, R9, R21, R16 ;  /* 0x0000001509107227 */ /* 0x000fc80007820010 */
[----:B------:R-:W-:Y:S01]  /*1ad0*/  IMAD.X R15, R15, 0x1, R9, P0 ;  /* 0x000000010f0f7824 */ /* 0x000fe200000e0609 */
[----:B------:R-:W-:-:S04]  /*1ae0*/  IADD3 R17, P2, PT, R19, R16, RZ ;  /* 0x0000001013117210 */ /* 0x000fc80007f5e0ff */
[----:B------:R-:W-:Y:S01]  /*1af0*/  IADD3.X R15, PT, PT, RZ, RZ, R15, P2, P1 ;  /* 0x000000ffff0f7210 */ /* 0x000fe200017e240f */
[----:B------:R-:W-:-:S03]  /*1b00*/  IMAD.WIDE.U32 R8, R17, R13, RZ ;  /* 0x0000000d11087225 */ /* 0x000fc600078e00ff */
[----:B------:R-:W-:Y:S01]  /*1b10*/  IADD3 R19, P0, PT, RZ, -R8, RZ ;  /* 0x80000008ff137210 */ /* 0x000fe20007f1e0ff */
[----:B------:R-:W-:Y:S02]  /*1b20*/  IMAD R8, R15, R13, R9 ;  /* 0x0000000d0f087224 */ /* 0x000fe400078e0209 */
[----:B------:R-:W-:Y:S02]  /*1b30*/  IMAD.MOV.U32 R9, RZ, RZ, RZ ;  /* 0x000000ffff097224 */ /* 0x000fe400078e00ff */
[----:B------:R-:W-:-:S04]  /*1b40*/  IMAD.HI.U32 R16, R17, R19, RZ ;  /* 0x0000001311107227 */ /* 0x000fc800078e00ff */
[----:B------:R-:W-:-:S04]  /*1b50*/  IMAD.X R8, RZ, RZ, ~R8, P0 ;  /* 0x000000ffff087224 */ /* 0x000fc800000e0e08 */
[----:B------:R-:W-:-:S04]  /*1b60*/  IMAD.WIDE.U32 R16, P0, R17, R8, R16 ;  /* 0x0000000811107225 */ /* 0x000fc80007800010 */
[C---:B------:R-:W-:Y:S02]  /*1b70*/  IMAD R18, R15.reuse, R8, RZ ;  /* 0x000000080f127224 */ /* 0x040fe400078e02ff */
[----:B------:R-:W-:-:S04]  /*1b80*/  IMAD.HI.U32 R17, P1, R15, R19, R16 ;  /* 0x000000130f117227 */ /* 0x000fc80007820010 */
[----:B------:R-:W-:Y:S01]  /*1b90*/  IMAD.HI.U32 R8, R15, R8, RZ ;  /* 0x000000080f087227 */ /* 0x000fe200078e00ff */
[----:B------:R-:W-:-:S03]  /*1ba0*/  IADD3 R17, P2, PT, R18, R17, RZ ;  /* 0x0000001112117210 */ /* 0x000fc60007f5e0ff */
[----:B------:R-:W-:Y:S02]  /*1bb0*/  IMAD.X R15, R8, 0x1, R15, P0 ;  /* 0x00000001080f7824 */ /* 0x000fe400000e060f */
[----:B------:R-:W-:-:S03]  /*1bc0*/  IMAD.HI.U32 R8, R17, R10, RZ ;  /* 0x0000000a11087227 */ /* 0x000fc600078e00ff */
[----:B------:R-:W-:Y:S01]  /*1bd0*/  IADD3.X R15, PT, PT, RZ, RZ, R15, P2, P1 ;  /* 0x000000ffff0f7210 */ /* 0x000fe200017e240f */
[----:B------:R-:W-:-:S04]  /*1be0*/  IMAD.WIDE.U32 R8, R17, R12, R8 ;  /* 0x0000000c11087225 */ /* 0x000fc800078e0008 */
[C---:B------:R-:W-:Y:S02]  /*1bf0*/  IMAD R17, R15.reuse, R12, RZ ;  /* 0x0000000c0f117224 */ /* 0x040fe400078e02ff */
[----:B------:R-:W-:-:S04]  /*1c00*/  IMAD.HI.U32 R8, P0, R15, R10, R8 ;  /* 0x0000000a0f087227 */ /* 0x000fc80007800008 */
[----:B------:R-:W-:Y:S01]  /*1c10*/  IMAD.HI.U32 R15, R15, R12, RZ ;  /* 0x0000000c0f0f7227 */ /* 0x000fe200078e00ff */
[----:B------:R-:W-:-:S03]  /*1c20*/  IADD3 R16, P1, PT, R17, R8, RZ ;  /* 0x0000000811107210 */ /* 0x000fc60007f3e0ff */
[----:B------:R-:W-:Y:S01]  /*1c30*/  IMAD.X R8, RZ, RZ, R15, P0 ;  /* 0x000000ffff087224 */ /* 0x000fe200000e060f */
[----:B------:R-:W-:-:S03]  /*1c40*/  IADD3 R17, P2, PT, R16, 0x1, RZ ;  /* 0x0000000110117810 */ /* 0x000fc60007f5e0ff */
[----:B------:R-:W-:Y:S02]  /*1c50*/  IMAD.X R15, RZ, RZ, R8, P1 ;  /* 0x000000ffff0f7224 */ /* 0x000fe400008e0608 */
[----:B------:R-:W-:-:S04]  /*1c60*/  IMAD.WIDE.U32 R8, R16, R13, RZ ;  /* 0x0000000d10087225 */ /* 0x000fc800078e00ff */
[----:B------:R-:W-:Y:S01]  /*1c70*/  IMAD R9, R15, R13, R9 ;  /* 0x0000000d0f097224 */ /* 0x000fe200078e0209 */
[----:B------:R-:W-:Y:S01]  /*1c80*/  IADD3 R20, P0, PT, -R8, R10, RZ ;  /* 0x0000000a08147210 */ /* 0x000fe20007f1e1ff */
[----:B------:R-:W-:-:S03]  /*1c90*/  IMAD.X R8, RZ, RZ, R15, P2 ;  /* 0x000000ffff087224 */ /* 0x000fc600010e060f */
[----:B------:R-:W-:Y:S01]  /*1ca0*/  IADD3 R18, P1, PT, -R13, R20, RZ ;  /* 0x000000140d127210 */ /* 0x000fe20007f3e1ff */
[----:B------:R-:W-:Y:S01]  /*1cb0*/  IMAD.X R22, R12, 0x1, ~R9, P0 ;  /* 0x000000010c167824 */ /* 0x000fe200000e0e09 */
[----:B------:R-:W-:-:S04]  /*1cc0*/  ISETP.GE.U32.AND P0, PT, R20, R13, PT ;  /* 0x0000000d1400720c */ /* 0x000fc80003f06070 */
[C---:B------:R-:W-:Y:S02]  /*1cd0*/  ISETP.GE.U32.AND.EX P0, PT, R22.reuse, RZ, PT, P0 ;  /* 0x000000ff1600720c */ /* 0x040fe40003f06100 */
[----:B------:R-:W-:Y:S02]  /*1ce0*/  IADD3.X R9, PT, PT, R22, -0x1, RZ, P1, !PT ;  /* 0xffffffff16097810 */ /* 0x000fe40000ffe4ff */
[----:B------:R-:W-:Y:S02]  /*1cf0*/  SEL R18, R18, R20, P0 ;  /* 0x0000001412127207 */ /* 0x000fe40000000000 */
[----:B------:R-:W-:Y:S02]  /*1d00*/  SEL R17, R17, R16, P0 ;  /* 0x0000001011117207 */ /* 0x000fe40000000000 */
[----:B------:R-:W-:Y:S02]  /*1d10*/  SEL R9, R9, R22, P0 ;  /* 0x0000001609097207 */ /* 0x000fe40000000000 */
[----:B------:R-:W-:Y:S01]  /*1d20*/  SEL R16, R8, R15, P0 ;  /* 0x0000000f08107207 */ /* 0x000fe20000000000 */
[----:B------:R-:W-:Y:S01]  /*1d30*/  IMAD.MOV.U32 R15, RZ, RZ, 0x0 ;  /* 0x00000000ff0f7424 */ /* 0x000fe200078e00ff */
[----:B------:R-:W-:-:S02]  /*1d40*/  ISETP.GE.U32.AND P0, PT, R18, R13, PT ;  /* 0x0000000d1200720c */ /* 0x000fc40003f06070 */
[----:B------:R-:W-:Y:S02]  /*1d50*/  IADD3 R8, P2, PT, R17, 0x1, RZ ;  /* 0x0000000111087810 */ /* 0x000fe40007f5e0ff */
[----:B------:R-:W-:Y:S02]  /*1d60*/  ISETP.GE.U32.AND.EX P0, PT, R9, RZ, PT, P0 ;  /* 0x000000ff0900720c */ /* 0x000fe40003f06100 */
[----:B------:R-:W-:Y:S01]  /*1d70*/  ISETP.NE.U32.AND P1, PT, R13, RZ, PT ;  /* 0x000000ff0d00720c */ /* 0x000fe20003f25070 */
[----:B------:R-:W-:Y:S01]  /*1d80*/  IMAD.X R9, RZ, RZ, R16, P2 ;  /* 0x000000ffff097224 */ /* 0x000fe200010e0610 */
[----:B------:R-:W-:Y:S02]  /*1d90*/  SEL R8, R8, R17, P0 ;  /* 0x0000001108087207 */ /* 0x000fe40000000000 */
[----:B------:R-:W-:Y:S02]  /*1da0*/  ISETP.NE.AND.EX P1, PT, RZ, RZ, PT, P1 ;  /* 0x000000ffff00720c */ /* 0x000fe40003f25310 */
[----:B------:R-:W-:-:S02]  /*1db0*/  SEL R9, R9, R16, P0 ;  /* 0x0000001009097207 */ /* 0x000fc40000000000 */
[----:B------:R-:W-:Y:S02]  /*1dc0*/  SEL R8, R8, 0xffffffff, P1 ;  /* 0xffffffff08087807 */ /* 0x000fe40000800000 */
[----:B------:R-:W-:Y:S01]  /*1dd0*/  SEL R9, R9, 0xffffffff, P1 ;  /* 0xffffffff09097807 */ /* 0x000fe20000800000 */
[----:B------:R-:W-:Y:S06]  /*1de0*/  RET.REL.NODEC R14 `(_Z9make_stepyPfmPKfmfff) ;  /* 0xffffffe00e847950 */ /* 0x000fec0003c3ffff */
        .weak           $__internal_1_$__cuda_sm3x_div_rn_noftz_f32_slowpath
        .type           $__internal_1_$__cuda_sm3x_div_rn_noftz_f32_slowpath,@function
        .size           $__internal_1_$__cuda_sm3x_div_rn_noftz_f32_slowpath,(.L_x_35 - $__internal_1_$__cuda_sm3x_div_rn_noftz_f32_slowpath)
$__internal_1_$__cuda_sm3x_div_rn_noftz_f32_slowpath:
[----:B------:R-:W0:Y:S01]  /*1df0*/  LDC R3, c[0x0][0x3b0] ;  /* 0x0000ec00ff037b82 */ /* 0x000e220000000800 */
[--C-:B------:R-:W-:Y:S01]  /*1e00*/  SHF.R.U32.HI R8, RZ, 0x17, R0.reuse ;  /* 0x00000017ff087819 */ /* 0x100fe20000011600 */
[----:B------:R-:W1:Y:S01]  /*1e10*/  LDCU UR4, c[0x0][0x3b0] ;  /* 0x00007600ff0477ac */ /* 0x000e620008000800 */
[----:B------:R-:W-:Y:S01]  /*1e20*/  BSSY.RECONVERGENT B1, `(.L_x_22) ;  /* 0x0000064000017945 */ /* 0x000fe20003800200 */
[----:B------:R-:W-:Y:S01]  /*1e30*/  IMAD.MOV.U32 R11, RZ, RZ, R0 ;  /* 0x000000ffff0b7224 */ /* 0x000fe200078e0000 */
[----:B------:R-:W-:-:S05]  /*1e40*/  LOP3.LUT R14, R8, 0xff, RZ, 0xc0, !PT ;  /* 0x000000ff080e7812 */ /* 0x000fca00078ec0ff */
[----:B------:R-:W-:Y:S02]  /*1e50*/  VIADD R15, R14, 0xffffffff ;  /* 0xffffffff0e0f7836 */ /* 0x000fe40000000000 */
[----:B-1----:R-:W-:Y:S01]  /*1e60*/  IMAD.U32 R12, RZ, RZ, UR4 ;  /* 0x00000004ff0c7e24 */ /* 0x002fe2000f8e00ff */
[----:B0-----:R-:W-:-:S04]  /*1e70*/  SHF.R.U32.HI R10, RZ, 0x17, R3 ;  /* 0x00000017ff0a7819 */ /* 0x001fc80000011603 */
[----:B------:R-:W-:-:S05]  /*1e80*/  LOP3.LUT R10, R10, 0xff, RZ, 0xc0, !PT ;  /* 0x000000ff0a0a7812 */ /* 0x000fca00078ec0ff */
[----:B------:R-:W-:-:S05]  /*1e90*/  VIADD R13, R10, 0xffffffff ;  /* 0xffffffff0a0d7836 */ /* 0x000fca0000000000 */
[----:B------:R-:W-:-:S04]  /*1ea0*/  ISETP.GT.U32.AND P0, PT, R13, 0xfd, PT ;  /* 0x000000fd0d00780c */ /* 0x000fc80003f04070 */
[----:B------:R-:W-:-:S13]  /*1eb0*/  ISETP.GT.U32.OR P0, PT, R15, 0xfd, P0 ;  /* 0x000000fd0f00780c */ /* 0x000fda0000704470 */
[----:B------:R-:W-:Y:S01]  /*1ec0*/  @!P0 IMAD.MOV.U32 R8, RZ, RZ, RZ ;  /* 0x000000ffff088224 */ /* 0x000fe200078e00ff */
[----:B------:R-:W-:Y:S06]  /*1ed0*/  @!P0 BRA `(.L_x_23) ;  /* 0x00000000005c8947 */ /* 0x000fec0003800000 */
[----:B------:R-:W-:Y:S02]  /*1ee0*/  FSETP.GTU.FTZ.AND P1, PT, |R3|, +INF , PT ;  /* 0x7f8000000300780b */ /* 0x000fe40003f3c200 */
[----:B------:R-:W-:-:S04]  /*1ef0*/  FSETP.GTU.FTZ.AND P0, PT, |R0|, +INF , PT ;  /* 0x7f8000000000780b */ /* 0x000fc80003f1c200 */
[----:B------:R-:W-:-:S13]  /*1f00*/  PLOP3.LUT P0, PT, P0, P1, PT, 0xf8, 0x8f ;  /* 0x00000000008f781c */ /* 0x000fda0000703f70 */
[----:B------:R-:W-:Y:S05]  /*1f10*/  @P0 BRA `(.L_x_24) ;  /* 0x00000004004c0947 */ /* 0x000fea0003800000 */
[----:B------:R-:W-:-:S13]  /*1f20*/  LOP3.LUT P0, RZ, R12, 0x7fffffff, R11, 0xc8, !PT ;  /* 0x7fffffff0cff7812 */ /* 0x000fda000780c80b */
[----:B------:R-:W-:Y:S05]  /*1f30*/  @!P0 BRA `(.L_x_25) ;  /* 0x00000004003c8947 */ /* 0x000fea0003800000 */
[C---:B------:R-:W-:Y:S02]  /*1f40*/  FSETP.NEU.FTZ.AND P2, PT, |R0|.reuse, +INF , PT ;  /* 0x7f8000000000780b */ /* 0x040fe40003f5d200 */
[----:B------:R-:W-:Y:S02]  /*1f50*/  FSETP.NEU.FTZ.AND P1, PT, |R3|, +INF , PT ;  /* 0x7f8000000300780b */ /* 0x000fe40003f3d200 */
[----:B------:R-:W-:-:S11]  /*1f60*/  FSETP.NEU.FTZ.AND P0, PT, |R0|, +INF , PT ;  /* 0x7f8000000000780b */ /* 0x000fd60003f1d200 */
[----:B------:R-:W-:Y:S05]  /*1f70*/  @!P1 BRA !P2, `(.L_x_25) ;  /* 0x00000004002c9947 */ /* 0x000fea0005000000 */
[----:B------:R-:W-:-:S04]  /*1f80*/  LOP3.LUT P2, RZ, R11, 0x7fffffff, RZ, 0xc0, !PT ;  /* 0x7fffffff0bff7812 */ /* 0x000fc8000784c0ff */
[----:B------:R-:W-:-:S13]  /*1f90*/  PLOP3.LUT P1, PT, P1, P2, PT, 0x2f, 0xf2 ;  /* 0x0000000000f2781c */ /* 0x000fda0000f24577 */
[----:B------:R-:W-:Y:S05]  /*1fa0*/  @P1 BRA `(.L_x_26) ;  /* 0x0000000400181947 */ /* 0x000fea0003800000 */
[----:B------:R-:W-:-:S04]  /*1fb0*/  LOP3.LUT P1, RZ, R12, 0x7fffffff, RZ, 0xc0, !PT ;  /* 0x7fffffff0cff7812 */ /* 0x000fc8000782c0ff */
[----:B------:R-:W-:-:S13]  /*1fc0*/  PLOP3.LUT P0, PT, P0, P1, PT, 0x2f, 0xf2 ;  /* 0x0000000000f2781c */ /* 0x000fda0000702577 */
[----:B------:R-:W-:Y:S05]  /*1fd0*/  @P0 BRA `(.L_x_27) ;  /* 0x0000000400000947 */ /* 0x000fea0003800000 */
[----:B------:R-:W-:Y:S02]  /*1fe0*/  ISETP.GE.AND P0, PT, R15, RZ, PT ;  /* 0x000000ff0f00720c */ /* 0x000fe40003f06270 */
[----:B------:R-:W-:-:S11]  /*1ff0*/  ISETP.GE.AND P1, PT, R13, RZ, PT ;  /* 0x000000ff0d00720c */ /* 0x000fd60003f26270 */
[----:B------:R-:W-:Y:S02]  /*2000*/  @P0 IMAD.MOV.U32 R8, RZ, RZ, RZ ;  /* 0x000000ffff080224 */ /* 0x000fe400078e00ff */
[----:B------:R-:W-:Y:S01]  /*2010*/  @!P0 FFMA R11, R0, 1.84467440737095516160e+19, RZ ;  /* 0x5f800000000b8823 */ /* 0x000fe200000000ff */
[----:B------:R-:W-:Y:S02]  /*2020*/  @!P0 IMAD.MOV.U32 R8, RZ, RZ, -0x40 ;  /* 0xffffffc0ff088424 */ /* 0x000fe400078e00ff */
[----:B------:R-:W-:Y:S02]  /*2030*/  @!P1 FFMA R12, R3, 1.84467440737095516160e+19, RZ ;  /* 0x5f800000030c9823 */ /* 0x000fe400000000ff */
[----:B------:R-:W-:-:S07]  /*2040*/  @!P1 VIADD R8, R8, 0x40 ;  /* 0x0000004008089836 */ /* 0x000fce0000000000 */
.L_x_23:
[----:B------:R-:W-:Y:S01]  /*2050*/  LEA R3, R10, 0xc0800000, 0x17 ;  /* 0xc08000000a037811 */ /* 0x000fe200078eb8ff */
[----:B------:R-:W-:Y:S04]  /*2060*/  BSSY.RECONVERGENT B2, `(.L_x_28) ;  /* 0x0000036000027945 */ /* 0x000fe80003800200 */
[----:B------:R-:W-:Y:S02]  /*2070*/  IMAD.IADD R12, R12, 0x1, -R3 ;  /* 0x000000010c0c7824 */ /* 0x000fe400078e0a03 */
[----:B------:R-:W-:Y:S02]  /*2080*/  VIADD R3, R14, 0xffffff81 ;  /* 0xffffff810e037836 */ /* 0x000fe40000000000 */
[----:B------:R-:W0:Y:S01]  /*2090*/  MUFU.RCP R13, R12 ;  /* 0x0000000c000d7308 */ /* 0x000e220000001000 */
[----:B------:R-:W-:Y:S01]  /*20a0*/  FADD.FTZ R15, -R12, -RZ ;  /* 0x800000ff0c0f7221 */ /* 0x000fe20000010100 */
[----:B------:R-:W-:-:S03]  /*20b0*/  IMAD R0, R3, -0x800000, R11 ;  /* 0xff80000003007824 */ /* 0x000fc600078e020b */
[----:B0-----:R-:W-:-:S04]  /*20c0*/  FFMA R14, R13, R15, 1 ;  /* 0x3f8000000d0e7423 */ /* 0x001fc8000000000f */
[----:B------:R-:W-:-:S04]  /*20d0*/  FFMA R16, R13, R14, R13 ;  /* 0x0000000e0d107223 */ /* 0x000fc8000000000d */
[----:B------:R-:W-:-:S04]  /*20e0*/  FFMA R11, R0, R16, RZ ;  /* 0x00000010000b7223 */ /* 0x000fc800000000ff */
[----:B------:R-:W-:-:S04]  /*20f0*/  FFMA R14, R15, R11, R0 ;  /* 0x0000000b0f0e7223 */ /* 0x000fc80000000000 */
[----:B------:R-:W-:Y:S01]  /*2100*/  FFMA R13, R16, R14, R11 ;  /* 0x0000000e100d7223 */ /* 0x000fe2000000000b */
[----:B------:R-:W-:-:S03]  /*2110*/  IADD3 R11, PT, PT, R3, 0x7f, -R10 ;  /* 0x0000007f030b7810 */ /* 0x000fc60007ffe80a */
[----:B------:R-:W-:Y:S02]  /*2120*/  FFMA R14, R15, R13, R0 ;  /* 0x0000000d0f0e7223 */ /* 0x000fe40000000000 */
[----:B------:R-:W-:Y:S02]  /*2130*/  IMAD.IADD R11, R11, 0x1, R8 ;  /* 0x000000010b0b7824 */ /* 0x000fe400078e0208 */
[----:B------:R-:W-:-:S05]  /*2140*/  FFMA R0, R16, R14, R13 ;  /* 0x0000000e10007223 */ /* 0x000fca000000000d */
[----:B------:R-:W-:-:S04]  /*2150*/  SHF.R.U32.HI R3, RZ, 0x17, R0 ;  /* 0x00000017ff037819 */ /* 0x000fc80000011600 */
[----:B------:R-:W-:-:S05]  /*2160*/  LOP3.LUT R3, R3, 0xff, RZ, 0xc0, !PT ;  /* 0x000000ff03037812 */ /* 0x000fca00078ec0ff */
[----:B------:R-:W-:-:S04]  /*2170*/  IMAD.IADD R12, R3, 0x1, R11 ;  /* 0x00000001030c7824 */ /* 0x000fc800078e020b */
[----:B------:R-:W-:-:S05]  /*2180*/  VIADD R3, R12, 0xffffffff ;  /* 0xffffffff0c037836 */ /* 0x000fca0000000000 */
[----:B------:R-:W-:-:S13]  /*2190*/  ISETP.GE.U32.AND P0, PT, R3, 0xfe, PT ;  /* 0x000000fe0300780c */ /* 0x000fda0003f06070 */
[----:B------:R-:W-:Y:S05]  /*21a0*/  @!P0 BRA `(.L_x_29) ;  /* 0x0000000000808947 */ /* 0x000fea0003800000 */
[----:B------:R-:W-:-:S13]  /*21b0*/  ISETP.GT.AND P0, PT, R12, 0xfe, PT ;  /* 0x000000fe0c00780c */ /* 0x000fda0003f04270 */
[----:B------:R-:W-:Y:S05]  /*21c0*/  @P0 BRA `(.L_x_30) ;  /* 0x00000000006c0947 */ /* 0x000fea0003800000 */
[----:B------:R-:W-:-:S13]  /*21d0*/  ISETP.GE.AND P0, PT, R12, 0x1, PT ;  /* 0x000000010c00780c */ /* 0x000fda0003f06270 */
[----:B------:R-:W-:Y:S05]  /*21e0*/  @P0 BRA `(.L_x_31) ;  /* 0x0000000000740947 */ /* 0x000fea0003800000 */
[----:B------:R-:W-:Y:S02]  /*21f0*/  ISETP.GE.AND P0, PT, R12, -0x18, PT ;  /* 0xffffffe80c00780c */ /* 0x000fe40003f06270 */
[----:B------:R-:W-:-:S11]  /*2200*/  LOP3.LUT R0, R0, 0x80000000, RZ, 0xc0, !PT ;  /* 0x8000000000007812 */ /* 0x000fd600078ec0ff */
[----:B------:R-:W-:Y:S05]  /*2210*/  @!P0 BRA `(.L_x_31) ;  /* 0x0000000000688947 */ /* 0x000fea0003800000 */
[-CC-:B------:R-:W-:Y:S01]  /*2220*/  FFMA.RZ R3, R16, R14.reuse, R13.reuse ;  /* 0x0000000e10037223 */ /* 0x180fe2000000c00d */
[----:B------:R-:W-:Y:S02]  /*2230*/  VIADD R11, R12, 0x20 ;  /* 0x000000200c0b7836 */ /* 0x000fe40000000000 */
[-CC-:B------:R-:W-:Y:S01]  /*2240*/  FFMA.RM R8, R16, R14.reuse, R13.reuse ;  /* 0x0000000e10087223 */ /* 0x180fe2000000400d */
[----:B------:R-:W-:Y:S02]  /*2250*/  ISETP.NE.AND P2, PT, R12, RZ, PT ;  /* 0x000000ff0c00720c */ /* 0x000fe40003f45270 */
[----:B------:R-:W-:Y:S01]  /*2260*/  LOP3.LUT R10, R3, 0x7fffff, RZ, 0xc0, !PT ;  /* 0x007fffff030a7812 */ /* 0x000fe200078ec0ff */
[----:B------:R-:W-:Y:S01]  /*2270*/  FFMA.RP R3, R16, R14, R13 ;  /* 0x0000000e10037223 */ /* 0x000fe2000000800d */
[----:B------:R-:W-:Y:S01]  /*2280*/  ISETP.NE.AND P1, PT, R12, RZ, PT ;  /* 0x000000ff0c00720c */ /* 0x000fe20003f25270 */
[----:B------:R-:W-:Y:S01]  /*2290*/  IMAD.MOV R12, RZ, RZ, -R12 ;  /* 0x000000ffff0c7224 */ /* 0x000fe200078e0a0c */
[----:B------:R-:W-:-:S02]  /*22a0*/  LOP3.LUT R10, R10, 0x800000, RZ, 0xfc, !PT ;  /* 0x008000000a0a7812 */ /* 0x000fc400078efcff */
[----:B------:R-:W-:Y:S02]  /*22b0*/  FSETP.NEU.FTZ.AND P0, PT, R3, R8, PT ;  /* 0x000000080300720b */ /* 0x000fe40003f1d000 */
[----:B------:R-:W-:Y:S02]  /*22c0*/  SHF.L.U32 R11, R10, R11, RZ ;  /* 0x0000000b0a0b7219 */ /* 0x000fe400000006ff */
[----:B------:R-:W-:Y:S02]  /*22d0*/  SEL R3, R12, RZ, P2 ;  /* 0x000000ff0c037207 */ /* 0x000fe40001000000 */
[----:B------:R-:W-:Y:S02]  /*22e0*/  ISETP.NE.AND P1, PT, R11, RZ, P1 ;  /* 0x000000ff0b00720c */ /* 0x000fe40000f25270 */
[----:B------:R-:W-:Y:S02]  /*22f0*/  SHF.R.U32.HI R3, RZ, R3, R10 ;  /* 0x00000003ff037219 */ /* 0x000fe4000001160a */
[----:B------:R-:W-:-:S02]  /*2300*/  PLOP3.LUT P0, PT, P0, P1, PT, 0xf8, 0x8f ;  /* 0x00000000008f781c */ /* 0x000fc40000703f70 */
[----:B------:R-:W-:Y:S02]  /*2310*/  SHF.R.U32.HI R11, RZ, 0x1, R3 ;  /* 0x00000001ff0b7819 */ /* 0x000fe40000011603 */
[----:B------:R-:W-:-:S04]  /*2320*/  SEL R8, RZ, 0x1, !P0 ;  /* 0x00000001ff087807 */ /* 0x000fc80004000000 */
[----:B------:R-:W-:-:S04]  /*2330*/  LOP3.LUT R8, R8, 0x1, R11, 0xf8, !PT ;  /* 0x0000000108087812 */ /* 0x000fc800078ef80b */
[----:B------:R-:W-:-:S05]  /*2340*/  LOP3.LUT R8, R8, R3, RZ, 0xc0, !PT ;  /* 0x0000000308087212 */ /* 0x000fca00078ec0ff */
[----:B------:R-:W-:-:S05]  /*2350*/  IMAD.IADD R11, R11, 0x1, R8 ;  /* 0x000000010b0b7824 */ /* 0x000fca00078e0208 */
[----:B------:R-:W-:Y:S01]  /*2360*/  LOP3.LUT R0, R11, R0, RZ, 0xfc, !PT ;  /* 0x000000000b007212 */ /* 0x000fe200078efcff */
[----:B------:R-:W-:Y:S06]  /*2370*/  BRA `(.L_x_31) ;  /* 0x0000000000107947 */ /* 0x000fec0003800000 */
.L_x_30:
[----:B------:R-:W-:-:S04]  /*2380*/  LOP3.LUT R0, R0, 0x80000000, RZ, 0xc0, !PT ;  /* 0x8000000000007812 */ /* 0x000fc800078ec0ff */
[----:B------:R-:W-:Y:S01]  /*2390*/  LOP3.LUT R0, R0, 0x7f800000, RZ, 0xfc, !PT ;  /* 0x7f80000000007812 */ /* 0x000fe200078efcff */
[----:B------:R-:W-:Y:S06]  /*23a0*/  BRA `(.L_x_31) ;  /* 0x0000000000047947 */ /* 0x000fec0003800000 */
.L_x_29:
[----:B------:R-:W-:-:S07]  /*23b0*/  IMAD R0, R11, 0x800000, R0 ;  /* 0x008000000b007824 */ /* 0x000fce00078e0200 */
.L_x_31:
[----:B------:R-:W-:Y:S05]  /*23c0*/  BSYNC.RECONVERGENT B2 ;  /* 0x0000000000027941 */ /* 0x000fea0003800200 */
.L_x_28:
[----:B------:R-:W-:Y:S05]  /*23d0*/  BRA `(.L_x_32) ;  /* 0x0000000000207947 */ /* 0x000fea0003800000 */
.L_x_27:
[----:B------:R-:W-:-:S04]  /*23e0*/  LOP3.LUT R0, R12, 0x80000000, R11, 0x48, !PT ;  /* 0x800000000c007812 */ /* 0x000fc800078e480b */
[----:B------:R-:W-:Y:S01]  /*23f0*/  LOP3.LUT R0, R0, 0x7f800000, RZ, 0xfc, !PT ;  /* 0x7f80000000007812 */ /* 0x000fe200078efcff */
[----:B------:R-:W-:Y:S06]  /*2400*/  BRA `(.L_x_32) ;  /* 0x0000000000147947 */ /* 0x000fec0003800000 */
.L_x_26:
[----:B------:R-:W-:Y:S01]  /*2410*/  LOP3.LUT R0, R12, 0x80000000, R11, 0x48, !PT ;  /* 0x800000000c007812 */ /* 0x000fe200078e480b */
[----:B------:R-:W-:Y:S06]  /*2420*/  BRA `(.L_x_32) ;  /* 0x00000000000c7947 */ /* 0x000fec0003800000 */
.L_x_25:
[----:B------:R-:W0:Y:S01]  /*2430*/  MUFU.RSQ R0, -QNAN ;  /* 0xffc0000000007908 */ /* 0x000e220000001400 */
[----:B------:R-:W-:Y:S05]  /*2440*/  BRA `(.L_x_32) ;  /* 0x0000000000047947 */ /* 0x000fea0003800000 */
.L_x_24:
[----:B------:R-:W-:-:S07]  /*2450*/  FADD.FTZ R0, R0, R3 ;  /* 0x0000000300007221 */ /* 0x000fce0000010000 */
.L_x_32:
[----:B------:R-:W-:Y:S05]  /*2460*/  BSYNC.RECONVERGENT B1 ;  /* 0x0000000000017941 */ /* 0x000fea0003800200 */
.L_x_22:
[----:B------:R-:W-:Y:S02]  /*2470*/  IMAD.MOV.U32 R10, RZ, RZ, R6 ;  /* 0x000000ffff0a7224 */ /* 0x000fe400078e0006 */
[----:B------:R-:W-:-:S04]  /*2480*/  IMAD.MOV.U32 R11, RZ, RZ, 0x0 ;  /* 0x00000000ff0b7424 */ /* 0x000fc800078e00ff */
[----:B0-----:R-:W-:Y:S05]  /*2490*/  RET.REL.NODEC R10 `(_Z9make_stepyPfmPKfmfff) ;  /* 0xffffffd80ad87950 */ /* 0x001fea0003c3ffff */
.L_x_33:
[----:B------:R-:W-:-:S00]  /*24a0*/  BRA `(.L_x_33) ;  /* 0xfffffffc00fc7947 */ /* 0x000fc0000383ffff */
[----:B------:R-:W-:-:S00]  /*24b0*/  NOP ;  /* 0x0000000000007918 */ /* 0x000fc00000000000 */
        /* <DEDUP_REMOVED lines=12> */
.L_x_35:


//--------------------- .nv.shared._Z9make_stepyPfmPKfmfff --------------------------
	.section	.nv.shared._Z9make_stepyPfmPKfmfff,"aw",@nobits
	.sectionflags	@""
	.align	16
	.zero		1024


//--------------------- .nv.shared.reserved.0     --------------------------
	.section	.nv.shared.reserved.0,"aw",@nobits
	.weak		__nv_reservedSMEM_offset_0_alias
	.size		__nv_reservedSMEM_offset_0_alias, 0, 64
	.other		__nv_reservedSMEM_offset_0_alias,@"STO_CUDA_RESERVED_SHARED STV_DEFAULT"
__nv_reservedSMEM_offset_0_alias:
	.zero		0
	.zero		64


//--------------------- .nv.constant0._Z9make_stepyPfmPKfmfff --------------------------
	.section	.nv.constant0._Z9make_stepyPfmPKfmfff,"a",@progbits
	.sectionflags	@""
	.align	4
.nv.constant0._Z9make_stepyPfmPKfmfff:
	.zero		948


//--------------------- SYMBOLS --------------------------

	.type		.nv.reservedSmem.offset0,@object
	.size		.nv.reservedSmem.offset0,0x4
	.type		.nv.reservedSmem.cap,@object
	.size		.nv.reservedSmem.cap,0x4
